// auto-generated by cutlass_sweep.gemm — config: {"arch": "sm_90", "cluster_m": 1, "cluster_n": 8, "dtype": "int8", "dtype_b": "int8", "layout": "nt", "stages": 0, "tile_k": 32, "tile_m": 256, "tile_n": 64}
#include "cutlass/cutlass.h"
#include "cutlass/gemm/collective/collective_builder.hpp"
#include "cutlass/gemm/device/gemm_universal_adapter.h"
#include "cutlass/gemm/kernel/gemm_universal.hpp"
#include "cutlass/epilogue/collective/collective_builder.hpp"

using ElemA = int8_t;
using ElemB = int8_t;
using ElemCD = int8_t;
using Acc  = int32_t;
using TileShape    = cute::Shape<cute::_256, cute::_64, cute::_32>;
using ClusterShape = cute::Shape<cute::_1, cute::_8, cute::_1>;

using CollectiveEpilogue = typename cutlass::epilogue::collective::CollectiveBuilder<
    cutlass::arch::Sm90, cutlass::arch::OpClassTensorOp,
    TileShape, ClusterShape,
    cutlass::epilogue::collective::EpilogueTileAuto,
    Acc, Acc,
    ElemCD, cutlass::layout::RowMajor, 128 / cutlass::sizeof_bits<ElemCD>::value,
    ElemCD, cutlass::layout::RowMajor, 128 / cutlass::sizeof_bits<ElemCD>::value,
    cutlass::epilogue::collective::EpilogueScheduleAuto
  >::CollectiveOp;

using CollectiveMainloop = typename cutlass::gemm::collective::CollectiveBuilder<
    cutlass::arch::Sm90, cutlass::arch::OpClassTensorOp,
    ElemA, cutlass::layout::RowMajor, 128 / cutlass::sizeof_bits<ElemA>::value,
    ElemB, cutlass::layout::ColumnMajor, 128 / cutlass::sizeof_bits<ElemB>::value,
    Acc,
    TileShape, ClusterShape,
    cutlass::gemm::collective::StageCountAutoCarveout<static_cast<int>(sizeof(typename CollectiveEpilogue::SharedStorage))>,
    cutlass::gemm::collective::KernelScheduleAuto
  >::CollectiveOp;

using GemmKernel = cutlass::gemm::kernel::GemmUniversal<
    cute::Shape<int,int,int,int>,
    CollectiveMainloop,
    CollectiveEpilogue
>;
using Gemm = cutlass::gemm::device::GemmUniversalAdapter<GemmKernel>;

// Force the device kernel symbol into the cubin without needing a host main.
auto* _anchor = &cutlass::device_kernel<GemmKernel>;


// ===== COMPILED SASS (sm_90a) =====

	.target	sm_90a

	.elftype	@"ET_EXEC"


//--------------------- .note.nv.tkinfo           --------------------------
	.section	.note.nv.tkinfo,"",@"SHT_NOTE"
	.sectionflags	@"SHF_NOTE_NV_TKINFO"
	.tkinfo
        /*0018*/ 	.word	0x00000002
        /*0030*/ 	.string	""
        /*0030*/ 	.string	"ptxas"
        /*0030*/ 	.string	"Cuda compilation tools, release 13.0, V13.0.88"
        /*0030*/ 	.string	"Build cuda_13.0.r13.0/compiler.36424714_0"
        /*0030*/ 	.string	"-arch sm_90a -m 64 "



//--------------------- .note.nv.cuinfo           --------------------------
	.section	.note.nv.cuinfo,"",@"SHT_NOTE"
	.sectionflags	@"SHF_NOTE_NV_CUINFO"
        /*0018*/ 	.short	0x0002
        /*001a*/ 	.short	0x005a
        /*001c*/ 	.short	0x0082
	.zero		2


//--------------------- .nv.info                  --------------------------
	.section	.nv.info,"",@"SHT_CUDA_INFO"
	.align	4


	//----- nvinfo : EIATTR_REGCOUNT
	.align		4
        /*0000*/ 	.byte	0x04, 0x2f
        /*0002*/ 	.short	(.L_15 - .L_14)
	.align		4
.L_14:
        /*0004*/ 	.word	index@(_ZN7cutlass13device_kernelINS_4gemm6kernel13GemmUniversalIN4cute5tupleIJiiiiEEENS1_10collective13CollectiveMmaINS1_34MainloopSm90TmaGmmaWarpSpecializedILi22ENS5_IJNS4_1CILi1EEENSA_ILi8EEESB_EEENS1_35KernelTmaWarpSpecializedCooperativeEEENS5_IJNSA_ILi256EEENSA_ILi64EEENSA_ILi32EEEEEEaNS5_IJlSB_lEEEaSK_NS4_8TiledMMAINS4_8MMA_AtomIJNS4_4SM904GMMA26MMA_64x64x32_S32S8S8_SS_TNEEEENS4_6LayoutINS5_IJNSA_ILi2EEESB_SB_EEENS5_IJSB_NSA_ILi0EEESU_EEEEENS5_IJNS4_10UnderscoreESX_SX_EEEEENS4_23SM90_TMA_LOAD_MULTICASTENS4_14ComposedLayoutINS4_7SwizzleILi1ELi4ELi3EEENS4_18smem_ptr_flag_bitsILi8EEENSR_INS5_IJSC_SI_EEENS5_IJSI_SB_EEEEEEEvNS4_8identityENS4_13SM90_TMA_LOADES19_vS1A_EENS_8epilogue10collective6detail29Sm90TmaWarpSpecializedAdapterINS1E_15DefaultEpilogueIaSK_SK_NS1D_6thread17LinearCombinationIaLi1EiiLNS1I_9ScaleType4KindE0ELNS_15FloatRoundStyleE2EaEENS1_15EpilogueDefaultEEEEEvvEEEEvNT_6ParamsE)
        /*0008*/ 	.word	0x000000a8


	//----- nvinfo : EIATTR_FRAME_SIZE
	.align		4
.L_15:
        /*000c*/ 	.byte	0x04, 0x11
        /*000e*/ 	.short	(.L_17 - .L_16)
	.align		4
.L_16:
        /*0010*/ 	.word	index@(_ZN7cutlass13device_kernelINS_4gemm6kernel13GemmUniversalIN4cute5tupleIJiiiiEEENS1_10collective13CollectiveMmaINS1_34MainloopSm90TmaGmmaWarpSpecializedILi22ENS5_IJNS4_1CILi1EEENSA_ILi8EEESB_EEENS1_35KernelTmaWarpSpecializedCooperativeEEENS5_IJNSA_ILi256EEENSA_ILi64EEENSA_ILi32EEEEEEaNS5_IJlSB_lEEEaSK_NS4_8TiledMMAINS4_8MMA_AtomIJNS4_4SM904GMMA26MMA_64x64x32_S32S8S8_SS_TNEEEENS4_6LayoutINS5_IJNSA_ILi2EEESB_SB_EEENS5_IJSB_NSA_ILi0EEESU_EEEEENS5_IJNS4_10UnderscoreESX_SX_EEEEENS4_23SM90_TMA_LOAD_MULTICASTENS4_14ComposedLayoutINS4_7SwizzleILi1ELi4ELi3EEENS4_18smem_ptr_flag_bitsILi8EEENSR_INS5_IJSC_SI_EEENS5_IJSI_SB_EEEEEEEvNS4_8identityENS4_13SM90_TMA_LOADES19_vS1A_EENS_8epilogue10collective6detail29Sm90TmaWarpSpecializedAdapterINS1E_15DefaultEpilogueIaSK_SK_NS1D_6thread17LinearCombinationIaLi1EiiLNS1I_9ScaleType4KindE0ELNS_15FloatRoundStyleE2EaEENS1_15EpilogueDefaultEEEEEvvEEEEvNT_6ParamsE)
        /*0014*/ 	.word	0x00000000


	//----- nvinfo : EIATTR_MIN_STACK_SIZE
	.align		4
.L_17:
        /*0018*/ 	.byte	0x04, 0x12
        /*001a*/ 	.short	(.L_19 - .L_18)
	.align		4
.L_18:
        /*001c*/ 	.word	index@(_ZN7cutlass13device_kernelINS_4gemm6kernel13GemmUniversalIN4cute5tupleIJiiiiEEENS1_10collective13CollectiveMmaINS1_34MainloopSm90TmaGmmaWarpSpecializedILi22ENS5_IJNS4_1CILi1EEENSA_ILi8EEESB_EEENS1_35KernelTmaWarpSpecializedCooperativeEEENS5_IJNSA_ILi256EEENSA_ILi64EEENSA_ILi32EEEEEEaNS5_IJlSB_lEEEaSK_NS4_8TiledMMAINS4_8MMA_AtomIJNS4_4SM904GMMA26MMA_64x64x32_S32S8S8_SS_TNEEEENS4_6LayoutINS5_IJNSA_ILi2EEESB_SB_EEENS5_IJSB_NSA_ILi0EEESU_EEEEENS5_IJNS4_10UnderscoreESX_SX_EEEEENS4_23SM90_TMA_LOAD_MULTICASTENS4_14ComposedLayoutINS4_7SwizzleILi1ELi4ELi3EEENS4_18smem_ptr_flag_bitsILi8EEENSR_INS5_IJSC_SI_EEENS5_IJSI_SB_EEEEEEEvNS4_8identityENS4_13SM90_TMA_LOADES19_vS1A_EENS_8epilogue10collective6detail29Sm90TmaWarpSpecializedAdapterINS1E_15DefaultEpilogueIaSK_SK_NS1D_6thread17LinearCombinationIaLi1EiiLNS1I_9ScaleType4KindE0ELNS_15FloatRoundStyleE2EaEENS1_15EpilogueDefaultEEEEEvvEEEEvNT_6ParamsE)
        /*0020*/ 	.word	0x00000000
.L_19:


//--------------------- .nv.compat                --------------------------
	.section	.nv.compat,"",@"SHT_CUDA_COMPAT_INFO"
	.align	4
        /*0000*/ 	.byte	0x02, 0x09, 0x01, 0x00, 0x02, 0x02, 0x04, 0x00, 0x02, 0x05, 0x05, 0x00, 0x03, 0x07, 0x01, 0x01
        /*0010*/ 	.byte	0x02, 0x03, 0x01, 0x00, 0x02, 0x06, 0x01, 0x00, 0x04, 0x0b, 0x08, 0x00, 0x00, 0x00, 0x00, 0x00
        /*0020*/ 	.byte	0x00, 0x00, 0x00, 0x00


//--------------------- .nv.info._ZN7cutlass13device_kernelINS_4gemm6kernel13GemmUniversalIN4cute5tupleIJiiiiEEENS1_10collective13CollectiveMmaINS1_34MainloopSm90TmaGmmaWarpSpecializedILi22ENS5_IJNS4_1CILi1EEENSA_ILi8EEESB_EEENS1_35KernelTmaWarpSpecializedCooperativeEEENS5_IJNSA_ILi256EEENSA_ILi64EEENSA_ILi32EEEEEEaNS5_IJlSB_lEEEaSK_NS4_8TiledMMAINS4_8MMA_AtomIJNS4_4SM904GMMA26MMA_64x64x32_S32S8S8_SS_TNEEEENS4_6LayoutINS5_IJNSA_ILi2EEESB_SB_EEENS5_IJSB_NSA_ILi0EEESU_EEEEENS5_IJNS4_10UnderscoreESX_SX_EEEEENS4_23SM90_TMA_LOAD_MULTICASTENS4_14ComposedLayoutINS4_7SwizzleILi1ELi4ELi3EEENS4_18smem_ptr_flag_bitsILi8EEENSR_INS5_IJSC_SI_EEENS5_IJSI_SB_EEEEEEEvNS4_8identityENS4_13SM90_TMA_LOADES19_vS1A_EENS_8epilogue10collective6detail29Sm90TmaWarpSpecializedAdapterINS1E_15DefaultEpilogueIaSK_SK_NS1D_6thread17LinearCombinationIaLi1EiiLNS1I_9ScaleType4KindE0ELNS_15FloatRoundStyleE2EaEENS1_15EpilogueDefaultEEEEEvvEEEEvNT_6ParamsE --------------------------
	.section	.nv.info._ZN7cutlass13device_kernelINS_4gemm6kernel13GemmUniversalIN4cute5tupleIJiiiiEEENS1_10collective13CollectiveMmaINS1_34MainloopSm90TmaGmmaWarpSpecializedILi22ENS5_IJNS4_1CILi1EEENSA_ILi8EEESB_EEENS1_35KernelTmaWarpSpecializedCooperativeEEENS5_IJNSA_ILi256EEENSA_ILi64EEENSA_ILi32EEEEEEaNS5_IJlSB_lEEEaSK_NS4_8TiledMMAINS4_8MMA_AtomIJNS4_4SM904GMMA26MMA_64x64x32_S32S8S8_SS_TNEEEENS4_6LayoutINS5_IJNSA_ILi2EEESB_SB_EEENS5_IJSB_NSA_ILi0EEESU_EEEEENS5_IJNS4_10UnderscoreESX_SX_EEEEENS4_23SM90_TMA_LOAD_MULTICASTENS4_14ComposedLayoutINS4_7SwizzleILi1ELi4ELi3EEENS4_18smem_ptr_flag_bitsILi8EEENSR_INS5_IJSC_SI_EEENS5_IJSI_SB_EEEEEEEvNS4_8identityENS4_13SM90_TMA_LOADES19_vS1A_EENS_8epilogue10collective6detail29Sm90TmaWarpSpecializedAdapterINS1E_15DefaultEpilogueIaSK_SK_NS1D_6thread17LinearCombinationIaLi1EiiLNS1I_9ScaleType4KindE0ELNS_15FloatRoundStyleE2EaEENS1_15EpilogueDefaultEEEEEvvEEEEvNT_6ParamsE,"",@"SHT_CUDA_INFO"
	.sectionflags	@""
	.align	4


	//----- nvinfo : EIATTR_CUDA_API_VERSION
	.align		4
        /*0000*/ 	.byte	0x04, 0x37
        /*0002*/ 	.short	(.L_21 - .L_20)
.L_20:
        /*0004*/ 	.word	0x00000082


	//----- nvinfo : EIATTR_KPARAM_INFO
	.align		4
.L_21:
        /*0008*/ 	.byte	0x04, 0x17
        /*000a*/ 	.short	(.L_23 - .L_22)
.L_22:
        /*000c*/ 	.word	0x00000000
        /*0010*/ 	.short	0x0000
        /*0012*/ 	.short	0x0070
        /*0014*/ 	.byte	0x00, 0xf0, 0x01, 0x10


	//----- nvinfo : EIATTR_SPARSE_MMA_MASK
	.align		4
.L_23:
        /*0018*/ 	.byte	0x03, 0x50
        /*001a*/ 	.short	0x0000


	//----- nvinfo : EIATTR_MAXREG_COUNT
	.align		4
        /*001c*/ 	.byte	0x03, 0x1b
        /*001e*/ 	.short	0x00a8


	//----- nvinfo : EIATTR_NUM_BARRIERS
	.align		4
        /*0020*/ 	.byte	0x02, 0x4c
        /*0022*/ 	.byte	0x01
	.zero		1


	//----- nvinfo : EIATTR_EXTERNS
	.align		4
        /*0024*/ 	.byte	0x04, 0x0f
        /*0026*/ 	.short	(.L_25 - .L_24)


	//   ....[0]....
	.align		4
.L_24:
        /*0028*/ 	.word	index@(__assertfail)


	//----- nvinfo : EIATTR_MERCURY_ISA_VERSION
	.align		4
.L_25:
        /*002c*/ 	.byte	0x03, 0x5f
        /*002e*/ 	.short	0x0101


	//----- nvinfo : EIATTR_INT_WARP_WIDE_INSTR_OFFSETS
	.align		4
        /*0030*/ 	.byte	0x04, 0x31
        /*0032*/ 	.short	(.L_27 - .L_26)


	//   ....[0]....
.L_26:
        /*0034*/ 	.word	0x00000690


	//   ....[1]....
        /*0038*/ 	.word	0x000006b0


	//   ....[2]....
        /*003c*/ 	.word	0x00000880


	//----- nvinfo : EIATTR_COOP_GROUP_MASK_REGIDS
	.align		4
.L_27:
        /*0040*/ 	.byte	0x04, 0x29
        /*0042*/ 	.short	(.L_29 - .L_28)


	//   ....[0]....
.L_28:
        /*0044*/ 	.word	0xffffffff


	//   ....[1]....
        /*0048*/ 	.word	0xffffffff


	//   ....[2]....
        /*004c*/ 	.word	0xffffffff


	//   ....[3]....
        /*0050*/ 	.word	0xffffffff


	//   ....[4]....
        /*0054*/ 	.word	0xffffffff


	//   ....[5]....
        /*0058*/ 	.word	0xffffffff


	//----- nvinfo : EIATTR_COOP_GROUP_INSTR_OFFSETS
	.align		4
.L_29:
        /*005c*/ 	.byte	0x04, 0x28
        /*005e*/ 	.short	(.L_31 - .L_30)


	//   ....[0]....
.L_30:
        /*0060*/ 	.word	0x00000060


	//   ....[1]....
        /*0064*/ 	.word	0x00000070


	//   ....[2]....
        /*0068*/ 	.word	0x00000130


	//   ....[3]....
        /*006c*/ 	.word	0x00000540


	//   ....[4]....
        /*0070*/ 	.word	0x000009f0


	//   ....[5]....
        /*0074*/ 	.word	0x00001430


	//----- nvinfo : EIATTR_REG_RECONFIG
	.align		4
.L_31:
        /*0078*/ 	.byte	0x01, 0x54
	.zero		2


	//----- nvinfo : EIATTR_SYSCALL_OFFSETS
	.align		4
        /*007c*/ 	.byte	0x04, 0x46
        /*007e*/ 	.short	(.L_33 - .L_32)


	//   ....[0]....
.L_32:
        /*0080*/ 	.word	0x00001600


	//----- nvinfo : EIATTR_MBARRIER_INSTR_OFFSETS
	.align		4
.L_33:
        /*0084*/ 	.byte	0x04, 0x39
        /*0086*/ 	.short	(.L_35 - .L_34)


	//   ....[0]....
.L_34:
        /*0088*/ 	.word	0x00000250
        /*008c*/ 	.word	0x000000ff
        /*0090*/ 	.word	0x00000000
        /*0094*/ 	.short	0x0100
        /*0096*/ 	.byte	0x08
	.zero		1


	//   ....[1]....
        /*0098*/ 	.word	0x00000260
        /*009c*/ 	.word	0x000000ff
        /*00a0*/ 	.word	0x000000b0
        /*00a4*/ 	.short	0x0100
        /*00a6*/ 	.byte	0x08
	.zero		1


	//   ....[2]....
        /*00a8*/ 	.word	0x00000270
        /*00ac*/ 	.word	0x000000ff
        /*00b0*/ 	.word	0x00000008
        /*00b4*/ 	.short	0x0100
        /*00b6*/ 	.byte	0x08
	.zero		1


	//   ....[3]....
        /*00b8*/ 	.word	0x00000280
        /*00bc*/ 	.word	0x000000ff
        /*00c0*/ 	.word	0x000000b8
        /*00c4*/ 	.short	0x0100
        /*00c6*/ 	.byte	0x08
	.zero		1


	//   ....[4]....
        /*00c8*/ 	.word	0x00000290
        /*00cc*/ 	.word	0x000000ff
        /*00d0*/ 	.word	0x00000010
        /*00d4*/ 	.short	0x0100
        /*00d6*/ 	.byte	0x08
	.zero		1


	//   ....[5]....
        /*00d8*/ 	.word	0x000002a0
        /*00dc*/ 	.word	0x000000ff
        /*00e0*/ 	.word	0x000000c0
        /*00e4*/ 	.short	0x0100
        /*00e6*/ 	.byte	0x08
	.zero		1


	//   ....[6]....
        /*00e8*/ 	.word	0x000002b0
        /*00ec*/ 	.word	0x000000ff
        /*00f0*/ 	.word	0x00000018
        /*00f4*/ 	.short	0x0100
        /*00f6*/ 	.byte	0x08
	.zero		1


	//   ....[7]....
        /*00f8*/ 	.word	0x000002c0
        /*00fc*/ 	.word	0x000000ff
        /*0100*/ 	.word	0x000000c8
        /*0104*/ 	.short	0x0100
        /*0106*/ 	.byte	0x08
	.zero		1


	//   ....[8]....
        /*0108*/ 	.word	0x000002d0
        /*010c*/ 	.word	0x000000ff
        /*0110*/ 	.word	0x00000020
        /*0114*/ 	.short	0x0100
        /*0116*/ 	.byte	0x08
	.zero		1


	//   ....[9]....
        /*0118*/ 	.word	0x000002e0
        /*011c*/ 	.word	0x000000ff
        /*0120*/ 	.word	0x000000d0
        /*0124*/ 	.short	0x0100
        /*0126*/ 	.byte	0x08
	.zero		1


	//   ....[10]....
        /*0128*/ 	.word	0x000002f0
        /*012c*/ 	.word	0x000000ff
        /*0130*/ 	.word	0x00000028
        /*0134*/ 	.short	0x0100
        /*0136*/ 	.byte	0x08
	.zero		1


	//   ....[11]....
        /*0138*/ 	.word	0x00000300
        /*013c*/ 	.word	0x000000ff
        /*0140*/ 	.word	0x000000d8
        /*0144*/ 	.short	0x0100
        /*0146*/ 	.byte	0x08
	.zero		1


	//   ....[12]....
        /*0148*/ 	.word	0x00000310
        /*014c*/ 	.word	0x000000ff
        /*0150*/ 	.word	0x00000030
        /*0154*/ 	.short	0x0100
        /*0156*/ 	.byte	0x08
	.zero		1


	//   ....[13]....
        /*0158*/ 	.word	0x00000320
        /*015c*/ 	.word	0x000000ff
        /*0160*/ 	.word	0x000000e0
        /*0164*/ 	.short	0x0100
        /*0166*/ 	.byte	0x08
	.zero		1


	//   ....[14]....
        /*0168*/ 	.word	0x00000330
        /*016c*/ 	.word	0x000000ff
        /*0170*/ 	.word	0x00000038
        /*0174*/ 	.short	0x0100
        /*0176*/ 	.byte	0x08
	.zero		1


	//   ....[15]....
        /*0178*/ 	.word	0x00000340
        /*017c*/ 	.word	0x000000ff
        /*0180*/ 	.word	0x000000e8
        /*0184*/ 	.short	0x0100
        /*0186*/ 	.byte	0x08
	.zero		1


	//   ....[16]....
        /*0188*/ 	.word	0x00000350
        /*018c*/ 	.word	0x000000ff
        /*0190*/ 	.word	0x00000040
        /*0194*/ 	.short	0x0100
        /*0196*/ 	.byte	0x08
	.zero		1


	//   ....[17]....
        /*0198*/ 	.word	0x00000360
        /*019c*/ 	.word	0x000000ff
        /*01a0*/ 	.word	0x000000f0
        /*01a4*/ 	.short	0x0100
        /*01a6*/ 	.byte	0x08
	.zero		1


	//   ....[18]....
        /*01a8*/ 	.word	0x00000370
        /*01ac*/ 	.word	0x000000ff
        /*01b0*/ 	.word	0x00000048
        /*01b4*/ 	.short	0x0100
        /*01b6*/ 	.byte	0x08
	.zero		1


	//   ....[19]....
        /*01b8*/ 	.word	0x00000380
        /*01bc*/ 	.word	0x000000ff
        /*01c0*/ 	.word	0x000000f8
        /*01c4*/ 	.short	0x0100
        /*01c6*/ 	.byte	0x08
	.zero		1


	//   ....[20]....
        /*01c8*/ 	.word	0x00000390
        /*01cc*/ 	.word	0x000000ff
        /*01d0*/ 	.word	0x00000050
        /*01d4*/ 	.short	0x0100
        /*01d6*/ 	.byte	0x08
	.zero		1


	//   ....[21]....
        /*01d8*/ 	.word	0x000003a0
        /*01dc*/ 	.word	0x000000ff
        /*01e0*/ 	.word	0x00000100
        /*01e4*/ 	.short	0x0100
        /*01e6*/ 	.byte	0x08
	.zero		1


	//   ....[22]....
        /*01e8*/ 	.word	0x000003b0
        /*01ec*/ 	.word	0x000000ff
        /*01f0*/ 	.word	0x00000058
        /*01f4*/ 	.short	0x0100
        /*01f6*/ 	.byte	0x08
	.zero		1


	//   ....[23]....
        /*01f8*/ 	.word	0x000003c0
        /*01fc*/ 	.word	0x000000ff
        /*0200*/ 	.word	0x00000108
        /*0204*/ 	.short	0x0100
        /*0206*/ 	.byte	0x08
	.zero		1


	//   ....[24]....
        /*0208*/ 	.word	0x000003d0
        /*020c*/ 	.word	0x000000ff
        /*0210*/ 	.word	0x00000060
        /*0214*/ 	.short	0x0100
        /*0216*/ 	.byte	0x08
	.zero		1


	//   ....[25]....
        /*0218*/ 	.word	0x000003e0
        /*021c*/ 	.word	0x000000ff
        /*0220*/ 	.word	0x00000110
        /*0224*/ 	.short	0x0100
        /*0226*/ 	.byte	0x08
	.zero		1


	//   ....[26]....
        /*0228*/ 	.word	0x000003f0
        /*022c*/ 	.word	0x000000ff
        /*0230*/ 	.word	0x00000068
        /*0234*/ 	.short	0x0100
        /*0236*/ 	.byte	0x08
	.zero		1


	//   ....[27]....
        /*0238*/ 	.word	0x00000400
        /*023c*/ 	.word	0x000000ff
        /*0240*/ 	.word	0x00000118
        /*0244*/ 	.short	0x0100
        /*0246*/ 	.byte	0x08
	.zero		1


	//   ....[28]....
        /*0248*/ 	.word	0x00000410
        /*024c*/ 	.word	0x000000ff
        /*0250*/ 	.word	0x00000070
        /*0254*/ 	.short	0x0100
        /*0256*/ 	.byte	0x08
	.zero		1


	//   ....[29]....
        /*0258*/ 	.word	0x00000420
        /*025c*/ 	.word	0x000000ff
        /*0260*/ 	.word	0x00000120
        /*0264*/ 	.short	0x0100
        /*0266*/ 	.byte	0x08
	.zero		1


	//   ....[30]....
        /*0268*/ 	.word	0x00000430
        /*026c*/ 	.word	0x000000ff
        /*0270*/ 	.word	0x00000078
        /*0274*/ 	.short	0x0100
        /*0276*/ 	.byte	0x08
	.zero		1


	//   ....[31]....
        /*0278*/ 	.word	0x00000440
        /*027c*/ 	.word	0x000000ff
        /*0280*/ 	.word	0x00000128
        /*0284*/ 	.short	0x0100
        /*0286*/ 	.byte	0x08
	.zero		1


	//   ....[32]....
        /*0288*/ 	.word	0x00000450
        /*028c*/ 	.word	0x000000ff
        /*0290*/ 	.word	0x00000080
        /*0294*/ 	.short	0x0100
        /*0296*/ 	.byte	0x08
	.zero		1


	//   ....[33]....
        /*0298*/ 	.word	0x00000460
        /*029c*/ 	.word	0x000000ff
        /*02a0*/ 	.word	0x00000130
        /*02a4*/ 	.short	0x0100
        /*02a6*/ 	.byte	0x08
	.zero		1


	//   ....[34]....
        /*02a8*/ 	.word	0x00000470
        /*02ac*/ 	.word	0x000000ff
        /*02b0*/ 	.word	0x00000088
        /*02b4*/ 	.short	0x0100
        /*02b6*/ 	.byte	0x08
	.zero		1


	//   ....[35]....
        /*02b8*/ 	.word	0x00000480
        /*02bc*/ 	.word	0x000000ff
        /*02c0*/ 	.word	0x00000138
        /*02c4*/ 	.short	0x0100
        /*02c6*/ 	.byte	0x08
	.zero		1


	//   ....[36]....
        /*02c8*/ 	.word	0x00000490
        /*02cc*/ 	.word	0x000000ff
        /*02d0*/ 	.word	0x00000090
        /*02d4*/ 	.short	0x0100
        /*02d6*/ 	.byte	0x08
	.zero		1


	//   ....[37]....
        /*02d8*/ 	.word	0x000004a0
        /*02dc*/ 	.word	0x000000ff
        /*02e0*/ 	.word	0x00000140
        /*02e4*/ 	.short	0x0100
        /*02e6*/ 	.byte	0x08
	.zero		1


	//   ....[38]....
        /*02e8*/ 	.word	0x000004b0
        /*02ec*/ 	.word	0x000000ff
        /*02f0*/ 	.word	0x00000098
        /*02f4*/ 	.short	0x0100
        /*02f6*/ 	.byte	0x08
	.zero		1


	//   ....[39]....
        /*02f8*/ 	.word	0x000004c0
        /*02fc*/ 	.word	0x000000ff
        /*0300*/ 	.word	0x00000148
        /*0304*/ 	.short	0x0100
        /*0306*/ 	.byte	0x08
	.zero		1


	//   ....[40]....
        /*0308*/ 	.word	0x000004d0
        /*030c*/ 	.word	0x000000ff
        /*0310*/ 	.word	0x000000a0
        /*0314*/ 	.short	0x0100
        /*0316*/ 	.byte	0x08
	.zero		1


	//   ....[41]....
        /*0318*/ 	.word	0x000004e0
        /*031c*/ 	.word	0x000000ff
        /*0320*/ 	.word	0x00000150
        /*0324*/ 	.short	0x0100
        /*0326*/ 	.byte	0x08
	.zero		1


	//   ....[42]....
        /*0328*/ 	.word	0x000004f0
        /*032c*/ 	.word	0x000000ff
        /*0330*/ 	.word	0x000000a8
        /*0334*/ 	.short	0x0100
        /*0336*/ 	.byte	0x08
	.zero		1


	//   ....[43]....
        /*0338*/ 	.word	0x00000500
        /*033c*/ 	.word	0x000000ff
        /*0340*/ 	.word	0x00000158
        /*0344*/ 	.short	0x0100
        /*0346*/ 	.byte	0x08
	.zero		1


	//   ....[44]....
        /*0348*/ 	.word	0x00000900
        /*034c*/ 	.word	0x000000ff
        /*0350*/ 	.word	0x00000170
        /*0354*/ 	.short	0x0100
        /*0356*/ 	.byte	0x06
	.zero		1


	//   ....[45]....
        /*0358*/ 	.word	0x00000990
        /*035c*/ 	.word	0x000000ff
        /*0360*/ 	.word	0x00000178
        /*0364*/ 	.short	0x0100
        /*0366*/ 	.byte	0x06
	.zero		1


	//   ....[46]....
        /*0368*/ 	.word	0x000016d0
        /*036c*/ 	.word	0x00000003
        /*0370*/ 	.word	0x00000000
        /*0374*/ 	.short	0x010a
        /*0376*/ 	.byte	0x3f
	.zero		1


	//   ....[47]....
        /*0378*/ 	.word	0x00001710
        /*037c*/ 	.word	0x00000003
        /*0380*/ 	.word	0x00000000
        /*0384*/ 	.short	0x010a
        /*0386*/ 	.byte	0x3f
	.zero		1


	//   ....[48]....
        /*0388*/ 	.word	0x000019c0
        /*038c*/ 	.word	0x00000005
        /*0390*/ 	.word	0x00000000
        /*0394*/ 	.short	0x010a
        /*0396*/ 	.byte	0x3f
	.zero		1


	//   ....[49]....
        /*0398*/ 	.word	0x00001a00
        /*039c*/ 	.word	0x00000005
        /*03a0*/ 	.word	0x00000000
        /*03a4*/ 	.short	0x010a
        /*03a6*/ 	.byte	0x3f
	.zero		1


	//   ....[50]....
        /*03a8*/ 	.word	0x00001b50
        /*03ac*/ 	.word	0x00000005
        /*03b0*/ 	.word	0x00000000
        /*03b4*/ 	.short	0x0101
        /*03b6*/ 	.byte	0x3f
	.zero		1


	//   ....[51]....
        /*03b8*/ 	.word	0x00001d70
        /*03bc*/ 	.word	0x00000003
        /*03c0*/ 	.word	0x00000000
        /*03c4*/ 	.short	0x0101
        /*03c6*/ 	.byte	0x3f
	.zero		1


	//   ....[52]....
        /*03c8*/ 	.word	0x000063c0
        /*03cc*/ 	.word	0x00000017
        /*03d0*/ 	.word	0x000000b0
        /*03d4*/ 	.short	0x010a
        /*03d6*/ 	.byte	0x3f
	.zero		1


	//   ....[53]....
        /*03d8*/ 	.word	0x00006730
        /*03dc*/ 	.word	0x00000003
        /*03e0*/ 	.word	0x00000178
        /*03e4*/ 	.short	0x0101
        /*03e6*/ 	.byte	0x3f
	.zero		1


	//   ....[54]....
        /*03e8*/ 	.word	0x00006e90
        /*03ec*/ 	.word	0x00000007
        /*03f0*/ 	.word	0x00000000
        /*03f4*/ 	.short	0x010a
        /*03f6*/ 	.byte	0x3f
	.zero		1


	//   ....[55]....
        /*03f8*/ 	.word	0x00006f10
        /*03fc*/ 	.word	0x00000008
        /*0400*/ 	.word	0x00000000
        /*0404*/ 	.short	0x010a
        /*0406*/ 	.byte	0x3f
	.zero		1


	//   ....[56]....
        /*0408*/ 	.word	0x00006fa0
        /*040c*/ 	.word	0x00000009
        /*0410*/ 	.word	0x00000000
        /*0414*/ 	.short	0x010a
        /*0416*/ 	.byte	0x3f
	.zero		1


	//   ....[57]....
        /*0418*/ 	.word	0x00007030
        /*041c*/ 	.word	0x00000008
        /*0420*/ 	.word	0x00000000
        /*0424*/ 	.short	0x010a
        /*0426*/ 	.byte	0x3f
	.zero		1


	//   ....[58]....
        /*0428*/ 	.word	0x000070c0
        /*042c*/ 	.word	0x00000009
        /*0430*/ 	.word	0x00000000
        /*0434*/ 	.short	0x010a
        /*0436*/ 	.byte	0x3f
	.zero		1


	//   ....[59]....
        /*0438*/ 	.word	0x00007150
        /*043c*/ 	.word	0x00000008
        /*0440*/ 	.word	0x00000000
        /*0444*/ 	.short	0x010a
        /*0446*/ 	.byte	0x3f
	.zero		1


	//   ....[60]....
        /*0448*/ 	.word	0x000071e0
        /*044c*/ 	.word	0x00000009
        /*0450*/ 	.word	0x00000000
        /*0454*/ 	.short	0x010a
        /*0456*/ 	.byte	0x3f
	.zero		1


	//   ....[61]....
        /*0458*/ 	.word	0x00007270
        /*045c*/ 	.word	0x00000008
        /*0460*/ 	.word	0x00000000
        /*0464*/ 	.short	0x010a
        /*0466*/ 	.byte	0x3f
	.zero		1


	//   ....[62]....
        /*0468*/ 	.word	0x00007300
        /*046c*/ 	.word	0x00000009
        /*0470*/ 	.word	0x00000000
        /*0474*/ 	.short	0x010a
        /*0476*/ 	.byte	0x3f
	.zero		1


	//   ....[63]....
        /*0478*/ 	.word	0x00007390
        /*047c*/ 	.word	0x00000008
        /*0480*/ 	.word	0x00000000
        /*0484*/ 	.short	0x010a
        /*0486*/ 	.byte	0x3f
	.zero		1


	//   ....[64]....
        /*0488*/ 	.word	0x00007420
        /*048c*/ 	.word	0x00000009
        /*0490*/ 	.word	0x00000000
        /*0494*/ 	.short	0x010a
        /*0496*/ 	.byte	0x3f
	.zero		1


	//   ....[65]....
        /*0498*/ 	.word	0x000074b0
        /*049c*/ 	.word	0x00000008
        /*04a0*/ 	.word	0x00000000
        /*04a4*/ 	.short	0x010a
        /*04a6*/ 	.byte	0x3f
	.zero		1


	//   ....[66]....
        /*04a8*/ 	.word	0x00007540
        /*04ac*/ 	.word	0x00000009
        /*04b0*/ 	.word	0x00000000
        /*04b4*/ 	.short	0x010a
        /*04b6*/ 	.byte	0x3f
	.zero		1


	//   ....[67]....
        /*04b8*/ 	.word	0x000075d0
        /*04bc*/ 	.word	0x00000008
        /*04c0*/ 	.word	0x00000000
        /*04c4*/ 	.short	0x010a
        /*04c6*/ 	.byte	0x3f
	.zero		1


	//   ....[68]....
        /*04c8*/ 	.word	0x00007660
        /*04cc*/ 	.word	0x00000009
        /*04d0*/ 	.word	0x00000000
        /*04d4*/ 	.short	0x010a
        /*04d6*/ 	.byte	0x3f
	.zero		1


	//   ....[69]....
        /*04d8*/ 	.word	0x000076f0
        /*04dc*/ 	.word	0x00000008
        /*04e0*/ 	.word	0x00000000
        /*04e4*/ 	.short	0x010a
        /*04e6*/ 	.byte	0x3f
	.zero		1


	//   ....[70]....
        /*04e8*/ 	.word	0x00007780
        /*04ec*/ 	.word	0x00000009
        /*04f0*/ 	.word	0x00000000
        /*04f4*/ 	.short	0x010a
        /*04f6*/ 	.byte	0x3f
	.zero		1


	//   ....[71]....
        /*04f8*/ 	.word	0x00007810
        /*04fc*/ 	.word	0x00000008
        /*0500*/ 	.word	0x00000000
        /*0504*/ 	.short	0x010a
        /*0506*/ 	.byte	0x3f
	.zero		1


	//   ....[72]....
        /*0508*/ 	.word	0x000078a0
        /*050c*/ 	.word	0x00000009
        /*0510*/ 	.word	0x00000000
        /*0514*/ 	.short	0x010a
        /*0516*/ 	.byte	0x3f
	.zero		1


	//   ....[73]....
        /*0518*/ 	.word	0x00007930
        /*051c*/ 	.word	0x00000008
        /*0520*/ 	.word	0x00000000
        /*0524*/ 	.short	0x010a
        /*0526*/ 	.byte	0x3f
	.zero		1


	//   ....[74]....
        /*0528*/ 	.word	0x000079c0
        /*052c*/ 	.word	0x0000000b
        /*0530*/ 	.word	0x00000000
        /*0534*/ 	.short	0x010a
        /*0536*/ 	.byte	0x3f
	.zero		1


	//   ....[75]....
        /*0538*/ 	.word	0x00007a50
        /*053c*/ 	.word	0x00000003
        /*0540*/ 	.word	0x00000000
        /*0544*/ 	.short	0x010a
        /*0546*/ 	.byte	0x3f
	.zero		1


	//   ....[76]....
        /*0548*/ 	.word	0x00007ab0
        /*054c*/ 	.word	0x00000003
        /*0550*/ 	.word	0x00000000
        /*0554*/ 	.short	0x010a
        /*0556*/ 	.byte	0x3f
	.zero		1


	//   ....[77]....
        /*0558*/ 	.word	0x00007b00
        /*055c*/ 	.word	0x00000005
        /*0560*/ 	.word	0x00000000
        /*0564*/ 	.short	0x010a
        /*0566*/ 	.byte	0x3f
	.zero		1


	//   ....[78]....
        /*0568*/ 	.word	0x00007bd0
        /*056c*/ 	.word	0x00000017
        /*0570*/ 	.word	0x000000b0
        /*0574*/ 	.short	0x010a
        /*0576*/ 	.byte	0x3f
	.zero		1


	//   ....[79]....
        /*0578*/ 	.word	0x00007ca0
        /*057c*/ 	.word	0x00000007
        /*0580*/ 	.word	0x00000000
        /*0584*/ 	.short	0x010a
        /*0586*/ 	.byte	0x3f
	.zero		1


	//   ....[80]....
        /*0588*/ 	.word	0x00007cf0
        /*058c*/ 	.word	0x00000008
        /*0590*/ 	.word	0x00000000
        /*0594*/ 	.short	0x010a
        /*0596*/ 	.byte	0x3f
	.zero		1


	//   ....[81]....
        /*0598*/ 	.word	0x00007d40
        /*059c*/ 	.word	0x00000009
        /*05a0*/ 	.word	0x00000000
        /*05a4*/ 	.short	0x010a
        /*05a6*/ 	.byte	0x3f
	.zero		1


	//   ....[82]....
        /*05a8*/ 	.word	0x00007d90
        /*05ac*/ 	.word	0x00000008
        /*05b0*/ 	.word	0x00000000
        /*05b4*/ 	.short	0x010a
        /*05b6*/ 	.byte	0x3f
	.zero		1


	//   ....[83]....
        /*05b8*/ 	.word	0x00007de0
        /*05bc*/ 	.word	0x00000009
        /*05c0*/ 	.word	0x00000000
        /*05c4*/ 	.short	0x010a
        /*05c6*/ 	.byte	0x3f
	.zero		1


	//   ....[84]....
        /*05c8*/ 	.word	0x00007e30
        /*05cc*/ 	.word	0x00000008
        /*05d0*/ 	.word	0x00000000
        /*05d4*/ 	.short	0x010a
        /*05d6*/ 	.byte	0x3f
	.zero		1


	//   ....[85]....
        /*05d8*/ 	.word	0x00007e80
        /*05dc*/ 	.word	0x00000009
        /*05e0*/ 	.word	0x00000000
        /*05e4*/ 	.short	0x010a
        /*05e6*/ 	.byte	0x3f
	.zero		1


	//   ....[86]....
        /*05e8*/ 	.word	0x00007ed0
        /*05ec*/ 	.word	0x00000008
        /*05f0*/ 	.word	0x00000000
        /*05f4*/ 	.short	0x010a
        /*05f6*/ 	.byte	0x3f
	.zero		1


	//   ....[87]....
        /*05f8*/ 	.word	0x00007f20
        /*05fc*/ 	.word	0x00000009
        /*0600*/ 	.word	0x00000000
        /*0604*/ 	.short	0x010a
        /*0606*/ 	.byte	0x3f
	.zero		1


	//   ....[88]....
        /*0608*/ 	.word	0x00007f70
        /*060c*/ 	.word	0x00000008
        /*0610*/ 	.word	0x00000000
        /*0614*/ 	.short	0x010a
        /*0616*/ 	.byte	0x3f
	.zero		1


	//   ....[89]....
        /*0618*/ 	.word	0x00007fc0
        /*061c*/ 	.word	0x00000009
        /*0620*/ 	.word	0x00000000
        /*0624*/ 	.short	0x010a
        /*0626*/ 	.byte	0x3f
	.zero		1


	//   ....[90]....
        /*0628*/ 	.word	0x00008010
        /*062c*/ 	.word	0x00000008
        /*0630*/ 	.word	0x00000000
        /*0634*/ 	.short	0x010a
        /*0636*/ 	.byte	0x3f
	.zero		1


	//   ....[91]....
        /*0638*/ 	.word	0x00008060
        /*063c*/ 	.word	0x00000009
        /*0640*/ 	.word	0x00000000
        /*0644*/ 	.short	0x010a
        /*0646*/ 	.byte	0x3f
	.zero		1


	//   ....[92]....
        /*0648*/ 	.word	0x000080b0
        /*064c*/ 	.word	0x00000008
        /*0650*/ 	.word	0x00000000
        /*0654*/ 	.short	0x010a
        /*0656*/ 	.byte	0x3f
	.zero		1


	//   ....[93]....
        /*0658*/ 	.word	0x00008100
        /*065c*/ 	.word	0x00000009
        /*0660*/ 	.word	0x00000000
        /*0664*/ 	.short	0x010a
        /*0666*/ 	.byte	0x3f
	.zero		1


	//   ....[94]....
        /*0668*/ 	.word	0x00008150
        /*066c*/ 	.word	0x00000008
        /*0670*/ 	.word	0x00000000
        /*0674*/ 	.short	0x010a
        /*0676*/ 	.byte	0x3f
	.zero		1


	//   ....[95]....
        /*0678*/ 	.word	0x000081a0
        /*067c*/ 	.word	0x00000009
        /*0680*/ 	.word	0x00000000
        /*0684*/ 	.short	0x010a
        /*0686*/ 	.byte	0x3f
	.zero		1


	//   ....[96]....
        /*0688*/ 	.word	0x000081f0
        /*068c*/ 	.word	0x00000008
        /*0690*/ 	.word	0x00000000
        /*0694*/ 	.short	0x010a
        /*0696*/ 	.byte	0x3f
	.zero		1


	//   ....[97]....
        /*0698*/ 	.word	0x00008240
        /*069c*/ 	.word	0x00000009
        /*06a0*/ 	.word	0x00000000
        /*06a4*/ 	.short	0x010a
        /*06a6*/ 	.byte	0x3f
	.zero		1


	//   ....[98]....
        /*06a8*/ 	.word	0x00008290
        /*06ac*/ 	.word	0x00000008
        /*06b0*/ 	.word	0x00000000
        /*06b4*/ 	.short	0x010a
        /*06b6*/ 	.byte	0x3f
	.zero		1


	//   ....[99]....
        /*06b8*/ 	.word	0x000082e0
        /*06bc*/ 	.word	0x0000000b
        /*06c0*/ 	.word	0x00000000
        /*06c4*/ 	.short	0x010a
        /*06c6*/ 	.byte	0x3f
	.zero		1


	//----- nvinfo : EIATTR_NUM_MBARRIERS
	.align		4
.L_35:
        /*06c8*/ 	.byte	0x03, 0x38
        /*06ca*/ 	.short	0x002e


	//----- nvinfo : EIATTR_EXIT_INSTR_OFFSETS
	.align		4
        /*06cc*/ 	.byte	0x04, 0x1c
        /*06ce*/ 	.short	(.L_37 - .L_36)


	//   ....[0]....
.L_36:
        /*06d0*/ 	.word	0x00000b50


	//   ....[1]....
        /*06d4*/ 	.word	0x00001370


	//   ....[2]....
        /*06d8*/ 	.word	0x00005ad0


	//   ....[3]....
        /*06dc*/ 	.word	0x00006030


	//   ....[4]....
        /*06e0*/ 	.word	0x00007aa0


	//----- nvinfo : EIATTR_MAX_THREADS
	.align		4
.L_37:
        /*06e4*/ 	.byte	0x04, 0x05
        /*06e6*/ 	.short	(.L_39 - .L_38)
.L_38:
        /*06e8*/ 	.word	0x00000180
        /*06ec*/ 	.word	0x00000001
        /*06f0*/ 	.word	0x00000001


	//----- nvinfo : EIATTR_CRS_STACK_SIZE
	.align		4
.L_39:
        /*06f4*/ 	.byte	0x04, 0x1e
        /*06f6*/ 	.short	(.L_41 - .L_40)
.L_40:
        /*06f8*/ 	.word	0x00000000


	//----- nvinfo : EIATTR_CBANK_PARAM_SIZE
	.align		4
.L_41:
        /*06fc*/ 	.byte	0x03, 0x19
        /*06fe*/ 	.short	0x0470


	//----- nvinfo : EIATTR_PARAM_CBANK
	.align		4
        /*0700*/ 	.byte	0x04, 0x0a
        /*0702*/ 	.short	(.L_43 - .L_42)
	.align		4
.L_42:
        /*0704*/ 	.word	index@(.nv.constant0._ZN7cutlass13device_kernelINS_4gemm6kernel13GemmUniversalIN4cute5tupleIJiiiiEEENS1_10collective13CollectiveMmaINS1_34MainloopSm90TmaGmmaWarpSpecializedILi22ENS5_IJNS4_1CILi1EEENSA_ILi8EEESB_EEENS1_35KernelTmaWarpSpecializedCooperativeEEENS5_IJNSA_ILi256EEENSA_ILi64EEENSA_ILi32EEEEEEaNS5_IJlSB_lEEEaSK_NS4_8TiledMMAINS4_8MMA_AtomIJNS4_4SM904GMMA26MMA_64x64x32_S32S8S8_SS_TNEEEENS4_6LayoutINS5_IJNSA_ILi2EEESB_SB_EEENS5_IJSB_NSA_ILi0EEESU_EEEEENS5_IJNS4_10UnderscoreESX_SX_EEEEENS4_23SM90_TMA_LOAD_MULTICASTENS4_14ComposedLayoutINS4_7SwizzleILi1ELi4ELi3EEENS4_18smem_ptr_flag_bitsILi8EEENSR_INS5_IJSC_SI_EEENS5_IJSI_SB_EEEEEEEvNS4_8identityENS4_13SM90_TMA_LOADES19_vS1A_EENS_8epilogue10collective6detail29Sm90TmaWarpSpecializedAdapterINS1E_15DefaultEpilogueIaSK_SK_NS1D_6thread17LinearCombinationIaLi1EiiLNS1I_9ScaleType4KindE0ELNS_15FloatRoundStyleE2EaEENS1_15EpilogueDefaultEEEEEvvEEEEvNT_6ParamsE)
        /*0708*/ 	.short	0x0210
        /*070a*/ 	.short	0x0470


	//----- nvinfo : EIATTR_SW_WAR
	.align		4
.L_43:
        /*070c*/ 	.byte	0x04, 0x36
        /*070e*/ 	.short	(.L_45 - .L_44)
.L_44:
        /*0710*/ 	.word	0x00000008
.L_45:


//--------------------- .nv.callgraph             --------------------------
	.section	.nv.callgraph,"",@"SHT_CUDA_CALLGRAPH"
	.align	4
	.sectionentsize	8
	.align		4
        /*0000*/ 	.word	0x00000000
	.align		4
        /*0004*/ 	.word	0xffffffff
	.align		4
        /*0008*/ 	.word	index@(_ZN7cutlass13device_kernelINS_4gemm6kernel13GemmUniversalIN4cute5tupleIJiiiiEEENS1_10collective13CollectiveMmaINS1_34MainloopSm90TmaGmmaWarpSpecializedILi22ENS5_IJNS4_1CILi1EEENSA_ILi8EEESB_EEENS1_35KernelTmaWarpSpecializedCooperativeEEENS5_IJNSA_ILi256EEENSA_ILi64EEENSA_ILi32EEEEEEaNS5_IJlSB_lEEEaSK_NS4_8TiledMMAINS4_8MMA_AtomIJNS4_4SM904GMMA26MMA_64x64x32_S32S8S8_SS_TNEEEENS4_6LayoutINS5_IJNSA_ILi2EEESB_SB_EEENS5_IJSB_NSA_ILi0EEESU_EEEEENS5_IJNS4_10UnderscoreESX_SX_EEEEENS4_23SM90_TMA_LOAD_MULTICASTENS4_14ComposedLayoutINS4_7SwizzleILi1ELi4ELi3EEENS4_18smem_ptr_flag_bitsILi8EEENSR_INS5_IJSC_SI_EEENS5_IJSI_SB_EEEEEEEvNS4_8identityENS4_13SM90_TMA_LOADES19_vS1A_EENS_8epilogue10collective6detail29Sm90TmaWarpSpecializedAdapterINS1E_15DefaultEpilogueIaSK_SK_NS1D_6thread17LinearCombinationIaLi1EiiLNS1I_9ScaleType4KindE0ELNS_15FloatRoundStyleE2EaEENS1_15EpilogueDefaultEEEEEvvEEEEvNT_6ParamsE)
	.align		4
        /*000c*/ 	.word	index@(__assertfail)
	.align		4
        /*0010*/ 	.word	0x00000000
	.align		4
        /*0014*/ 	.word	0xfffffffe
	.align		4
        /*0018*/ 	.word	0x00000000
	.align		4
        /*001c*/ 	.word	0xfffffffd
	.align		4
        /*0020*/ 	.word	0x00000000
	.align		4
        /*0024*/ 	.word	0xfffffffc


//--------------------- .nv.constant4             --------------------------
	.section	.nv.constant4,"a",@progbits
	.align	8
	.align		8
.nv.constant4:
        /*0000*/ 	.dword	__assertfail
	.align		8
        /*0008*/ 	.dword	__unnamed_1
	.align		8
        /*0010*/ 	.dword	_ZN40_INTERNAL_65828af8_4_k_cu_a322207e_203804cuda3std3__45__cpo5beginE
	.align		8
        /*0018*/ 	.dword	_ZN40_INTERNAL_65828af8_4_k_cu_a322207e_203804cuda3std3__45__cpo3endE
	.align		8
        /*0020*/ 	.dword	_ZN40_INTERNAL_65828af8_4_k_cu_a322207e_203804cuda3std3__45__cpo6cbeginE
	.align		8
        /*0028*/ 	.dword	_ZN40_INTERNAL_65828af8_4_k_cu_a322207e_203804cuda3std3__45__cpo4cendE
	.align		8
        /*0030*/ 	.dword	_ZN40_INTERNAL_65828af8_4_k_cu_a322207e_203804cuda3std3__442_GLOBAL__N__65828af8_4_k_cu_a322207e_203806ignoreE
	.align		8
        /*0038*/ 	.dword	_ZN40_INTERNAL_65828af8_4_k_cu_a322207e_203804cuda3std3__419piecewise_constructE
	.align		8
        /*0040*/ 	.dword	_ZN40_INTERNAL_65828af8_4_k_cu_a322207e_203804cuda3std3__48in_placeE
	.align		8
        /*0048*/ 	.dword	_ZN40_INTERNAL_65828af8_4_k_cu_a322207e_203804cuda3std6ranges3__45__cpo4swapE
	.align		8
        /*0050*/ 	.dword	_ZN40_INTERNAL_65828af8_4_k_cu_a322207e_203804cuda3std6ranges3__45__cpo9iter_moveE
	.align		8
        /*0058*/ 	.dword	_ZN40_INTERNAL_65828af8_4_k_cu_a322207e_203804cute7productE
	.align		8
        /*0060*/ 	.dword	_ZN40_INTERNAL_65828af8_4_k_cu_a322207e_203804cute1_E
	.align		8
        /*0068*/ 	.dword	$str$22
	.align		8
        /*0070*/ 	.dword	$str$23


//--------------------- .text._ZN7cutlass13device_kernelINS_4gemm6kernel13GemmUniversalIN4cute5tupleIJiiiiEEENS1_10collective13CollectiveMmaINS1_34MainloopSm90TmaGmmaWarpSpecializedILi22ENS5_IJNS4_1CILi1EEENSA_ILi8EEESB_EEENS1_35KernelTmaWarpSpecializedCooperativeEEENS5_IJNSA_ILi256EEENSA_ILi64EEENSA_ILi32EEEEEEaNS5_IJlSB_lEEEaSK_NS4_8TiledMMAINS4_8MMA_AtomIJNS4_4SM904GMMA26MMA_64x64x32_S32S8S8_SS_TNEEEENS4_6LayoutINS5_IJNSA_ILi2EEESB_SB_EEENS5_IJSB_NSA_ILi0EEESU_EEEEENS5_IJNS4_10UnderscoreESX_SX_EEEEENS4_23SM90_TMA_LOAD_MULTICASTENS4_14ComposedLayoutINS4_7SwizzleILi1ELi4ELi3EEENS4_18smem_ptr_flag_bitsILi8EEENSR_INS5_IJSC_SI_EEENS5_IJSI_SB_EEEEEEEvNS4_8identityENS4_13SM90_TMA_LOADES19_vS1A_EENS_8epilogue10collective6detail29Sm90TmaWarpSpecializedAdapterINS1E_15DefaultEpilogueIaSK_SK_NS1D_6thread17LinearCombinationIaLi1EiiLNS1I_9ScaleType4KindE0ELNS_15FloatRoundStyleE2EaEENS1_15EpilogueDefaultEEEEEvvEEEEvNT_6ParamsE --------------------------
	.section	.text._ZN7cutlass13device_kernelINS_4gemm6kernel13GemmUniversalIN4cute5tupleIJiiiiEEENS1_10collective13CollectiveMmaINS1_34MainloopSm90TmaGmmaWarpSpecializedILi22ENS5_IJNS4_1CILi1EEENSA_ILi8EEESB_EEENS1_35KernelTmaWarpSpecializedCooperativeEEENS5_IJNSA_ILi256EEENSA_ILi64EEENSA_ILi32EEEEEEaNS5_IJlSB_lEEEaSK_NS4_8TiledMMAINS4_8MMA_AtomIJNS4_4SM904GMMA26MMA_64x64x32_S32S8S8_SS_TNEEEENS4_6LayoutINS5_IJNSA_ILi2EEESB_SB_EEENS5_IJSB_NSA_ILi0EEESU_EEEEENS5_IJNS4_10UnderscoreESX_SX_EEEEENS4_23SM90_TMA_LOAD_MULTICASTENS4_14ComposedLayoutINS4_7SwizzleILi1ELi4ELi3EEENS4_18smem_ptr_flag_bitsILi8EEENSR_INS5_IJSC_SI_EEENS5_IJSI_SB_EEEEEEEvNS4_8identityENS4_13SM90_TMA_LOADES19_vS1A_EENS_8epilogue10collective6detail29Sm90TmaWarpSpecializedAdapterINS1E_15DefaultEpilogueIaSK_SK_NS1D_6thread17LinearCombinationIaLi1EiiLNS1I_9ScaleType4KindE0ELNS_15FloatRoundStyleE2EaEENS1_15EpilogueDefaultEEEEEvvEEEEvNT_6ParamsE,"ax",@progbits
	.align	128
.text._ZN7cutlass13device_kernelINS_4gemm6kernel13GemmUniversalIN4cute5tupleIJiiiiEEENS1_10collective13CollectiveMmaINS1_34MainloopSm90TmaGmmaWarpSpecializedILi22ENS5_IJNS4_1CILi1EEENSA_ILi8EEESB_EEENS1_35KernelTmaWarpSpecializedCooperativeEEENS5_IJNSA_ILi256EEENSA_ILi64EEENSA_ILi32EEEEEEaNS5_IJlSB_lEEEaSK_NS4_8TiledMMAINS4_8MMA_AtomIJNS4_4SM904GMMA26MMA_64x64x32_S32S8S8_SS_TNEEEENS4_6LayoutINS5_IJNSA_ILi2EEESB_SB_EEENS5_IJSB_NSA_ILi0EEESU_EEEEENS5_IJNS4_10UnderscoreESX_SX_EEEEENS4_23SM90_TMA_LOAD_MULTICASTENS4_14ComposedLayoutINS4_7SwizzleILi1ELi4ELi3EEENS4_18smem_ptr_flag_bitsILi8EEENSR_INS5_IJSC_SI_EEENS5_IJSI_SB_EEEEEEEvNS4_8identityENS4_13SM90_TMA_LOADES19_vS1A_EENS_8epilogue10collective6detail29Sm90TmaWarpSpecializedAdapterINS1E_15DefaultEpilogueIaSK_SK_NS1D_6thread17LinearCombinationIaLi1EiiLNS1I_9ScaleType4KindE0ELNS_15FloatRoundStyleE2EaEENS1_15EpilogueDefaultEEEEEvvEEEEvNT_6ParamsE:
        .type           _ZN7cutlass13device_kernelINS_4gemm6kernel13GemmUniversalIN4cute5tupleIJiiiiEEENS1_10collective13CollectiveMmaINS1_34MainloopSm90TmaGmmaWarpSpecializedILi22ENS5_IJNS4_1CILi1EEENSA_ILi8EEESB_EEENS1_35KernelTmaWarpSpecializedCooperativeEEENS5_IJNSA_ILi256EEENSA_ILi64EEENSA_ILi32EEEEEEaNS5_IJlSB_lEEEaSK_NS4_8TiledMMAINS4_8MMA_AtomIJNS4_4SM904GMMA26MMA_64x64x32_S32S8S8_SS_TNEEEENS4_6LayoutINS5_IJNSA_ILi2EEESB_SB_EEENS5_IJSB_NSA_ILi0EEESU_EEEEENS5_IJNS4_10UnderscoreESX_SX_EEEEENS4_23SM90_TMA_LOAD_MULTICASTENS4_14ComposedLayoutINS4_7SwizzleILi1ELi4ELi3EEENS4_18smem_ptr_flag_bitsILi8EEENSR_INS5_IJSC_SI_EEENS5_IJSI_SB_EEEEEEEvNS4_8identityENS4_13SM90_TMA_LOADES19_vS1A_EENS_8epilogue10collective6detail29Sm90TmaWarpSpecializedAdapterINS1E_15DefaultEpilogueIaSK_SK_NS1D_6thread17LinearCombinationIaLi1EiiLNS1I_9ScaleType4KindE0ELNS_15FloatRoundStyleE2EaEENS1_15EpilogueDefaultEEEEEvvEEEEvNT_6ParamsE,@function
        .size           _ZN7cutlass13device_kernelINS_4gemm6kernel13GemmUniversalIN4cute5tupleIJiiiiEEENS1_10collective13CollectiveMmaINS1_34MainloopSm90TmaGmmaWarpSpecializedILi22ENS5_IJNS4_1CILi1EEENSA_ILi8EEESB_EEENS1_35KernelTmaWarpSpecializedCooperativeEEENS5_IJNSA_ILi256EEENSA_ILi64EEENSA_ILi32EEEEEEaNS5_IJlSB_lEEEaSK_NS4_8TiledMMAINS4_8MMA_AtomIJNS4_4SM904GMMA26MMA_64x64x32_S32S8S8_SS_TNEEEENS4_6LayoutINS5_IJNSA_ILi2EEESB_SB_EEENS5_IJSB_NSA_ILi0EEESU_EEEEENS5_IJNS4_10UnderscoreESX_SX_EEEEENS4_23SM90_TMA_LOAD_MULTICASTENS4_14ComposedLayoutINS4_7SwizzleILi1ELi4ELi3EEENS4_18smem_ptr_flag_bitsILi8EEENSR_INS5_IJSC_SI_EEENS5_IJSI_SB_EEEEEEEvNS4_8identityENS4_13SM90_TMA_LOADES19_vS1A_EENS_8epilogue10collective6detail29Sm90TmaWarpSpecializedAdapterINS1E_15DefaultEpilogueIaSK_SK_NS1D_6thread17LinearCombinationIaLi1EiiLNS1I_9ScaleType4KindE0ELNS_15FloatRoundStyleE2EaEENS1_15EpilogueDefaultEEEEEvvEEEEvNT_6ParamsE,(.L_x_240 - _ZN7cutlass13device_kernelINS_4gemm6kernel13GemmUniversalIN4cute5tupleIJiiiiEEENS1_10collective13CollectiveMmaINS1_34MainloopSm90TmaGmmaWarpSpecializedILi22ENS5_IJNS4_1CILi1EEENSA_ILi8EEESB_EEENS1_35KernelTmaWarpSpecializedCooperativeEEENS5_IJNSA_ILi256EEENSA_ILi64EEENSA_ILi32EEEEEEaNS5_IJlSB_lEEEaSK_NS4_8TiledMMAINS4_8MMA_AtomIJNS4_4SM904GMMA26MMA_64x64x32_S32S8S8_SS_TNEEEENS4_6LayoutINS5_IJNSA_ILi2EEESB_SB_EEENS5_IJSB_NSA_ILi0EEESU_EEEEENS5_IJNS4_10UnderscoreESX_SX_EEEEENS4_23SM90_TMA_LOAD_MULTICASTENS4_14ComposedLayoutINS4_7SwizzleILi1ELi4ELi3EEENS4_18smem_ptr_flag_bitsILi8EEENSR_INS5_IJSC_SI_EEENS5_IJSI_SB_EEEEEEEvNS4_8identityENS4_13SM90_TMA_LOADES19_vS1A_EENS_8epilogue10collective6detail29Sm90TmaWarpSpecializedAdapterINS1E_15DefaultEpilogueIaSK_SK_NS1D_6thread17LinearCombinationIaLi1EiiLNS1I_9ScaleType4KindE0ELNS_15FloatRoundStyleE2EaEENS1_15EpilogueDefaultEEEEEvvEEEEvNT_6ParamsE)
        .other          _ZN7cutlass13device_kernelINS_4gemm6kernel13GemmUniversalIN4cute5tupleIJiiiiEEENS1_10collective13CollectiveMmaINS1_34MainloopSm90TmaGmmaWarpSpecializedILi22ENS5_IJNS4_1CILi1EEENSA_ILi8EEESB_EEENS1_35KernelTmaWarpSpecializedCooperativeEEENS5_IJNSA_ILi256EEENSA_ILi64EEENSA_ILi32EEEEEEaNS5_IJlSB_lEEEaSK_NS4_8TiledMMAINS4_8MMA_AtomIJNS4_4SM904GMMA26MMA_64x64x32_S32S8S8_SS_TNEEEENS4_6LayoutINS5_IJNSA_ILi2EEESB_SB_EEENS5_IJSB_NSA_ILi0EEESU_EEEEENS5_IJNS4_10UnderscoreESX_SX_EEEEENS4_23SM90_TMA_LOAD_MULTICASTENS4_14ComposedLayoutINS4_7SwizzleILi1ELi4ELi3EEENS4_18smem_ptr_flag_bitsILi8EEENSR_INS5_IJSC_SI_EEENS5_IJSI_SB_EEEEEEEvNS4_8identityENS4_13SM90_TMA_LOADES19_vS1A_EENS_8epilogue10collective6detail29Sm90TmaWarpSpecializedAdapterINS1E_15DefaultEpilogueIaSK_SK_NS1D_6thread17LinearCombinationIaLi1EiiLNS1I_9ScaleType4KindE0ELNS_15FloatRoundStyleE2EaEENS1_15EpilogueDefaultEEEEEvvEEEEvNT_6ParamsE,@"STO_CUDA_ENTRY STV_DEFAULT"
_ZN7cutlass13device_kernelINS_4gemm6kernel13GemmUniversalIN4cute5tupleIJiiiiEEENS1_10collective13CollectiveMmaINS1_34MainloopSm90TmaGmmaWarpSpecializedILi22ENS5_IJNS4_1CILi1EEENSA_ILi8EEESB_EEENS1_35KernelTmaWarpSpecializedCooperativeEEENS5_IJNSA_ILi256EEENSA_ILi64EEENSA_ILi32EEEEEEaNS5_IJlSB_lEEEaSK_NS4_8TiledMMAINS4_8MMA_AtomIJNS4_4SM904GMMA26MMA_64x64x32_S32S8S8_SS_TNEEEENS4_6LayoutINS5_IJNSA_ILi2EEESB_SB_EEENS5_IJSB_NSA_ILi0EEESU_EEEEENS5_IJNS4_10UnderscoreESX_SX_EEEEENS4_23SM90_TMA_LOAD_MULTICASTENS4_14ComposedLayoutINS4_7SwizzleILi1ELi4ELi3EEENS4_18smem_ptr_flag_bitsILi8EEENSR_INS5_IJSC_SI_EEENS5_IJSI_SB_EEEEEEEvNS4_8identityENS4_13SM90_TMA_LOADES19_vS1A_EENS_8epilogue10collective6detail29Sm90TmaWarpSpecializedAdapterINS1E_15DefaultEpilogueIaSK_SK_NS1D_6thread17LinearCombinationIaLi1EiiLNS1I_9ScaleType4KindE0ELNS_15FloatRoundStyleE2EaEENS1_15EpilogueDefaultEEEEEvvEEEEvNT_6ParamsE:
[----:B------:R-:W0:Y:S01]  /*0000*/  LDC R1, c[0x0][0x28] ;  /* 0x00000a00ff017b82 */ /* 0x000e220000000800 */
[----:B------:R-:W1:Y:S01]  /*0010*/  S2R R18, SR_TID.X ;  /* 0x0000000000127919 */ /* 0x000e620000002100 */
[----:B------:R-:W-:Y:S01]  /*0020*/  ELECT P0, URZ, PT ;  /* 0x00000000003f782f */ /* 0x000fe20003800000 */
[----:B------:R-:W-:Y:S01]  /*0030*/  BSSY B0, `(.L_x_0) ;  /* 0x000000f000007945 */ /* 0x000fe20003800000 */
[--C-:B-1----:R-:W-:Y:S02]  /*0040*/  SHF.R.U32.HI R0, RZ, 0x5, R18.reuse ;  /* 0x00000005ff007819 */ /* 0x102fe40000011612 */
[----:B------:R-:W-:-:S03]  /*0050*/  SHF.R.U32.HI R3, RZ, 0x7, R18 ;  /* 0x00000007ff037819 */ /* 0x000fc60000011612 */
[----:B------:R-:W1:Y:S04]  /*0060*/  SHFL.IDX PT, R2, R0, RZ, 0x1f ;  /* 0x00001fff00027589 */ /* 0x000e6800000e0000 */
[----:B------:R2:W3:Y:S01]  /*0070*/  SHFL.IDX PT, R5, R3, RZ, 0x1f ;  /* 0x00001fff03057589 */ /* 0x0004e200000e0000 */
[----:B-1----:R-:W-:-:S13]  /*0080*/  ISETP.NE.OR P0, PT, R2, RZ, !P0 ;  /* 0x000000ff0200720c */ /* 0x002fda0004705670 */
[----:B0-23--:R-:W-:Y:S05]  /*0090*/  @P0 BRA `(.L_x_1) ;  /* 0x0000000000200947 */ /* 0x00dfea0003800000 */
[----:B------:R-:W-:Y:S02]  /*00a0*/  ULDC.64 UR4, c[0x0][0x198] ;  /* 0x0000660000047ab9 */ /* 0x000fe40000000a00 */
[----:B------:R-:W-:Y:S02]  /*00b0*/  UIADD3 UR6, UP0, UR4, 0xf0, URZ ;  /* 0x000000f004067890 */ /* 0x000fe4000ff1e03f */
[----:B------:R-:W-:Y:S02]  /*00c0*/  UIADD3 UR4, UP1, UR4, 0x1f0, URZ ;  /* 0x000001f004047890 */ /* 0x000fe4000ff3e03f */
[----:B------:R-:W-:Y:S02]  /*00d0*/  UIADD3.X UR7, URZ, UR5, URZ, UP0, !UPT ;  /* 0x000000053f077290 */ /* 0x000fe400087fe43f */
[----:B------:R-:W-:-:S07]  /*00e0*/  UIADD3.X UR5, URZ, UR5, URZ, UP1, !UPT ;  /* 0x000000053f057290 */ /* 0x000fce0008ffe43f */
[----:B------:R0:W-:Y:S02]  /*00f0*/  UTMACCTL.PF [UR6] ;  /* 0x00000000060079b9 */ /* 0x0001e40008040000 */
[----:B------:R0:W-:Y:S02]  /*0100*/  UTMACCTL.PF [UR4] ;  /* 0x00000000040079b9 */ /* 0x0001e40008040000 */
[----:B0-----:R-:W-:Y:S01]  /*0110*/  NOP ;  /* 0x0000000000007918 */ /* 0x001fe20000000000 */
.L_x_1:
[----:B------:R-:W-:Y:S05]  /*0120*/  BSYNC B0 ;  /* 0x0000000000007941 */ /* 0x000fea0003800000 */
.L_x_0:
[----:B------:R-:W0:Y:S02]  /*0130*/  SHFL.IDX PT, R3, R0, RZ, 0x1f ;  /* 0x00001fff00037589 */ /* 0x000e2400000e0000 */
[----:B0-----:R-:W-:-:S13]  /*0140*/  ISETP.NE.AND P0, PT, R3, RZ, PT ;  /* 0x000000ff0300720c */ /* 0x001fda0003f05270 */
[----:B------:R-:W-:Y:S05]  /*0150*/  @P0 BRA `(.L_x_2) ;  /* 0x0000000000f40947 */ /* 0x000fea0003800000 */
[----:B------:R-:W-:Y:S01]  /*0160*/  ELECT P0, URZ, PT ;  /* 0x00000000003f782f */ /* 0x000fe20003800000 */
[----:B------:R-:W-:-:S12]  /*0170*/  BSSY B0, `(.L_x_2) ;  /* 0x000003b000007945 */ /* 0x000fd80003800000 */
[----:B------:R-:W-:Y:S05]  /*0180*/  @!P0 BRA `(.L_x_3) ;  /* 0x0000000000e48947 */ /* 0x000fea0003800000 */
[----:B------:R-:W0:Y:S01]  /*0190*/  S2UR UR8, SR_CgaCtaId ;  /* 0x00000000000879c3 */ /* 0x000e220000008800 */
[----:B------:R-:W-:Y:S01]  /*01a0*/  UMOV UR4, 0x400 ;  /* 0x0000040000047882 */ /* 0x000fe20000000000 */
[----:B------:R-:W-:Y:S01]  /*01b0*/  UMOV UR5, 0x1 ;  /* 0x0000000100057882 */ /* 0x000fe20000000000 */
[----:B------:R-:W-:Y:S02]  /*01c0*/  UMOV UR6, 0x10 ;  /* 0x0000001000067882 */ /* 0x000fe40000000000 */
[----:B------:R-:W-:-:S04]  /*01d0*/  UIADD3 UR6, -UR6, 0x100000, URZ ;  /* 0x0010000006067890 */ /* 0x000fc8000fffe13f */
[----:B------:R-:W-:Y:S02]  /*01e0*/  USHF.L.U32 UR7, UR6, 0xb, URZ ;  /* 0x0000000b06077899 */ /* 0x000fe4000800063f */
[----:B------:R-:W-:Y:S02]  /*01f0*/  USHF.L.U32 UR6, UR6, 0x1, URZ ;  /* 0x0000000106067899 */ /* 0x000fe4000800063f */
[----:B0-----:R-:W-:Y:S02]  /*0200*/  ULEA UR8, UR8, UR4, 0x18 ;  /* 0x0000000408087291 */ /* 0x001fe4000f8ec03f */
[----:B------:R-:W-:-:S04]  /*0210*/  UIADD3 UR4, -UR5, 0x100000, URZ ;  /* 0x0010000005047890 */ /* 0x000fc8000fffe13f */
[----:B------:R-:W-:Y:S02]  /*0220*/  USHF.L.U32 UR5, UR4, 0xb, URZ ;  /* 0x0000000b04057899 */ /* 0x000fe4000800063f */
[----:B------:R-:W-:Y:S01]  /*0230*/  USHF.L.U32 UR4, UR4, 0x1, URZ ;  /* 0x0000000104047899 */ /* 0x000fe2000800063f */
[----:B------:R-:W0:Y:S11]  /*0240*/  FENCE.VIEW.ASYNC.S ;  /* 0x00000000000073c6 */ /* 0x000e360000000000 */
[----:B0-----:R0:W1:Y:S01]  /*0250*/  SYNCS.EXCH.64 URZ, [UR8], UR4 ;  /* 0x00000004083f75b2 */ /* 0x0010620008000100 */
[----:B------:R0:W2:Y:S01]  /*0260*/  SYNCS.EXCH.64 URZ, [UR8+0xb0], UR6 ;  /* 0x0000b006083f75b2 */ /* 0x0000a20008000100 */
[----:B------:R0:W3:Y:S01]  /*0270*/  SYNCS.EXCH.64 URZ, [UR8+0x8], UR4 ;  /* 0x00000804083f75b2 */ /* 0x0000e20008000100 */
[----:B------:R0:W4:Y:S01]  /*0280*/  SYNCS.EXCH.64 URZ, [UR8+0xb8], UR6 ;  /* 0x0000b806083f75b2 */ /* 0x0001220008000100 */
[----:B------:R0:W0:Y:S01]  /*0290*/  SYNCS.EXCH.64 URZ, [UR8+0x10], UR4 ;  /* 0x00001004083f75b2 */ /* 0x0000220008000100 */
        /* <DEDUP_REMOVED lines=39> */
[----:B-1234-:R-:W-:Y:S01]  /*0510*/  NOP ;  /* 0x0000000000007918 */ /* 0x01efe20000000000 */
.L_x_3:
[----:B0-----:R-:W-:Y:S05]  /*0520*/  BSYNC B0 ;  /* 0x0000000000007941 */ /* 0x001fea0003800000 */
.L_x_2:
[----:B------:R-:W-:Y:S01]  /*0530*/  SHF.R.S32.HI R7, RZ, 0x1f, R18 ;  /* 0x0000001fff077819 */ /* 0x000fe20000011412 */
[----:B------:R-:W0:Y:S01]  /*0540*/  SHFL.IDX PT, R0, R0, RZ, 0x1f ;  /* 0x00001fff00007589 */ /* 0x000e2200000e0000 */
[----:B------:R-:W1:Y:S01]  /*0550*/  S2UR UR8, SR_CTAID.X ;  /* 0x00000000000879c3 */ /* 0x000e620000002500 */
[----:B------:R-:W-:Y:S02]  /*0560*/  ELECT P0, URZ, PT ;  /* 0x00000000003f782f */ /* 0x000fe40003800000 */
[----:B------:R-:W-:Y:S01]  /*0570*/  LEA.HI R7, R7, R18, RZ, 0x7 ;  /* 0x0000001207077211 */ /* 0x000fe200078f38ff */
[----:B------:R-:W2:Y:S01]  /*0580*/  S2R R4, SR_CTAID.Y ;  /* 0x0000000000047919 */ /* 0x000ea20000002600 */
[----:B------:R-:W-:Y:S01]  /*0590*/  ULDC UR4, c[0x0][0x154] ;  /* 0x0000550000047ab9 */ /* 0x000fe20000000800 */
[----:B------:R-:W-:Y:S01]  /*05a0*/  NOP ;  /* 0x0000000000007918 */ /* 0x000fe20000000000 */
[----:B------:R-:W-:Y:S01]  /*05b0*/  LOP3.LUT R7, R7, 0xffffff80, RZ, 0xc0, !PT ;  /* 0xffffff8007077812 */ /* 0x000fe200078ec0ff */
[----:B------:R-:W-:Y:S01]  /*05c0*/  NOP ;  /* 0x0000000000007918 */ /* 0x000fe20000000000 */
[----:B------:R-:W3:Y:S03]  /*05d0*/  LDC R12, c[0x0][0x140] ;  /* 0x00005000ff0c7b82 */ /* 0x000ee60000000800 */
[----:B------:R-:W-:-:S05]  /*05e0*/  IMAD.IADD R7, R18, 0x1, -R7 ;  /* 0x0000000112077824 */ /* 0x000fca00078e0a07 */
[----:B------:R-:W-:Y:S02]  /*05f0*/  SHF.R.S32.HI R6, RZ, 0x1f, R7 ;  /* 0x0000001fff067819 */ /* 0x000fe40000011407 */
[----:B------:R-:W-:Y:S02]  /*0600*/  LOP3.LUT P2, RZ, R7, 0x7, RZ, 0xc0, !PT ;  /* 0x0000000707ff7812 */ /* 0x000fe4000784c0ff */
[----:B------:R-:W-:Y:S02]  /*0610*/  LEA.HI R6, R6, R7, RZ, 0x3 ;  /* 0x0000000706067211 */ /* 0x000fe400078f18ff */
[----:B0-----:R-:W-:Y:S02]  /*0620*/  ISETP.NE.OR P0, PT, R0, RZ, !P0 ;  /* 0x000000ff0000720c */ /* 0x001fe40004705670 */
[--C-:B------:R-:W-:Y:S02]  /*0630*/  SHF.R.S32.HI R0, RZ, 0x3, R6.reuse ;  /* 0x00000003ff007819 */ /* 0x100fe40000011406 */
[----:B------:R-:W-:-:S02]  /*0640*/  SHF.R.S32.HI R9, RZ, 0x1f, R6 ;  /* 0x0000001fff097819 */ /* 0x000fc40000011406 */
[----:B------:R-:W-:Y:S02]  /*0650*/  SHF.R.S32.HI R6, RZ, 0x1f, R3 ;  /* 0x0000001fff067819 */ /* 0x000fe40000011403 */
[----:B------:R-:W-:Y:S02]  /*0660*/  LEA.HI R9, R9, R0, RZ, 0x2 ;  /* 0x0000000009097211 */ /* 0x000fe400078f10ff */
[----:B------:R-:W-:Y:S02]  /*0670*/  LEA.HI R6, R6, R3, RZ, 0x2 ;  /* 0x0000000306067211 */ /* 0x000fe400078f10ff */
[----:B--2---:R-:W-:Y:S01]  /*0680*/  I2FP.F32.U32 R8, R4 ;  /* 0x0000000400087245 */ /* 0x004fe20000201000 */
[----:B------:R-:W-:Y:S01]  /*0690*/  VOTEU.ALL UP0, P0 ;  /* 0x00000000003f7886 */ /* 0x000fe20000000000 */
[----:B------:R-:W-:Y:S01]  /*06a0*/  LOP3.LUT R6, R6, 0x3ffffffc, RZ, 0xc0, !PT ;  /* 0x3ffffffc06067812 */ /* 0x000fe200078ec0ff */
[----:B------:R-:W-:Y:S01]  /*06b0*/  VOTEU.ALL UP1, P0 ;  /* 0x00000000003f7886 */ /* 0x000fe20000020000 */
[----:B------:R-:W-:Y:S01]  /*06c0*/  LOP3.LUT R9, R9, 0xfffffffc, RZ, 0xc0, !PT ;  /* 0xfffffffc09097812 */ /* 0x000fe200078ec0ff */
[----:B------:R-:W-:Y:S01]  /*06d0*/  FMUL R10, R8, UR4 ;  /* 0x00000004080a7c20 */ /* 0x000fe20008400000 */
[----:B------:R-:W0:Y:S01]  /*06e0*/  @!UP0 S2UR UR7, SR_CgaCtaId ;  /* 0x00000000000789c3 */ /* 0x000e220000008800 */
[----:B------:R-:W-:Y:S01]  /*06f0*/  IMAD.IADD R11, R3, 0x1, -R6 ;  /* 0x00000001030b7824 */ /* 0x000fe200078e0a06 */
[----:B-1----:R-:W-:Y:S01]  /*0700*/  I2FP.F32.U32 R6, UR8 ;  /* 0x0000000800067c45 */ /* 0x002fe20008201000 */
[----:B------:R-:W-:Y:S01]  /*0710*/  IMAD.IADD R0, R0, 0x1, -R9 ;  /* 0x0000000100007824 */ /* 0x000fe200078e0a09 */
[----:B------:R-:W-:Y:S01]  /*0720*/  ULDC UR4, c[0x0][0x150] ;  /* 0x0000540000047ab9 */ /* 0x000fe20000000800 */
[----:B------:R-:W1:Y:S01]  /*0730*/  F2I.U32.TRUNC.NTZ R10, R10 ;  /* 0x0000000a000a7305 */ /* 0x000e62000020f000 */
[----:B------:R-:W-:Y:S01]  /*0740*/  SHF.R.S32.HI R3, RZ, 0x1f, R2 ;  /* 0x0000001fff037819 */ /* 0x000fe20000011402 */
[----:B------:R-:W-:Y:S01]  /*0750*/  FMUL R6, R6, UR4 ;  /* 0x0000000406067c20 */ /* 0x000fe20008400000 */
[----:B------:R-:W2:Y:S01]  /*0760*/  LDC R9, c[0x0][0x148] ;  /* 0x00005200ff097b82 */ /* 0x000ea20000000800 */
[----:B------:R-:W-:Y:S01]  /*0770*/  IMAD R11, R11, 0x4, R0 ;  /* 0x000000040b0b7824 */ /* 0x000fe200078e0200 */
[----:B------:R-:W-:Y:S01]  /*0780*/  LEA.HI R3, R3, R2, RZ, 0x2 ;  /* 0x0000000203037211 */ /* 0x000fe200078f10ff */
[----:B------:R-:W-:Y:S01]  /*0790*/  UMOV UR4, 0x20 ;  /* 0x0000002000047882 */ /* 0x000fe20000000000 */
[----:B------:R-:W-:Y:S01]  /*07a0*/  @!UP0 UMOV UR6, 0x400 ;  /* 0x0000040000068882 */ /* 0x000fe20000000000 */
[----:B------:R-:W4:Y:S01]  /*07b0*/  F2I.U32.TRUNC.NTZ R6, R6 ;  /* 0x0000000600067305 */ /* 0x000f22000020f000 */
[----:B------:R-:W-:Y:S01]  /*07c0*/  LOP3.LUT R3, R3, 0xfffffffc, RZ, 0xc0, !PT ;  /* 0xfffffffc03037812 */ /* 0x000fe200078ec0ff */
[----:B------:R-:W-:Y:S01]  /*07d0*/  IMAD.SHL.U32 R22, R11, 0x4, RZ ;  /* 0x000000040b167824 */ /* 0x000fe200078e00ff */
[----:B------:R-:W5:Y:S01]  /*07e0*/  LDC R8, c[0x0][0x144] ;  /* 0x00005100ff087b82 */ /* 0x000f620000000800 */
[----:B------:R-:W-:-:S04]  /*07f0*/  @!UP0 UIADD3 UR4, -UR4, 0x100000, URZ ;  /* 0x0010000004048890 */ /* 0x000fc8000fffe13f */
[----:B------:R-:W-:Y:S02]  /*0800*/  @!UP0 USHF.L.U32 UR5, UR4, 0xb, URZ ;  /* 0x0000000b04058899 */ /* 0x000fe4000800063f */
[----:B------:R-:W-:Y:S01]  /*0810*/  @!UP0 USHF.L.U32 UR4, UR4, 0x1, URZ ;  /* 0x0000000104048899 */ /* 0x000fe2000800063f */
[----:B---3--:R-:W-:Y:S01]  /*0820*/  ISETP.EQ.U32.AND P3, PT, R12, 0x1, PT ;  /* 0x000000010c00780c */ /* 0x008fe20003f62070 */
[----:B------:R-:W-:Y:S01]  /*0830*/  IMAD.IADD R0, R2, 0x1, -R3 ;  /* 0x0000000102007824 */ /* 0x000fe200078e0a03 */
[----:B------:R-:W-:Y:S01]  /*0840*/  LOP3.LUT R22, R11, 0xc, R22, 0x78, !PT ;  /* 0x0000000c0b167812 */ /* 0x000fe200078e7816 */
[----:B-1----:R-:W-:Y:S01]  /*0850*/  IMAD.MOV R14, RZ, RZ, -R10 ;  /* 0x000000ffff0e7224 */ /* 0x002fe200078e0a0a */
[----:B0-----:R-:W-:Y:S02]  /*0860*/  @!UP0 ULEA UR6, UR7, UR6, 0x18 ;  /* 0x0000000607068291 */ /* 0x001fe4000f8ec03f */
[----:B------:R-:W-:Y:S01]  /*0870*/  ISETP.NE.AND P1, PT, R0, 0x3, PT ;  /* 0x000000030000780c */ /* 0x000fe20003f25270 */
[----:B------:R-:W-:Y:S01]  /*0880*/  VOTEU.ALL UP0, P0 ;  /* 0x00000000003f7886 */ /* 0x000fe20000000000 */
[----:B------:R-:W-:Y:S01]  /*0890*/  ISETP.LT.U32.AND P0, PT, R22, 0x8, !P2 ;  /* 0x000000081600780c */ /* 0x000fe20005701070 */
[----:B----4-:R-:W-:Y:S01]  /*08a0*/  IMAD.MOV R3, RZ, RZ, -R6 ;  /* 0x000000ffff037224 */ /* 0x010fe200078e0a06 */
[----:B------:R-:W-:-:S02]  /*08b0*/  ISETP.EQ.OR P1, PT, R0, RZ, !P1 ;  /* 0x000000ff0000720c */ /* 0x000fc40004f22670 */
[----:B------:R-:W-:Y:S01]  /*08c0*/  ISETP.NE.AND P2, PT, R5, RZ, PT ;  /* 0x000000ff0500720c */ /* 0x000fe20003f45270 */
[----:B--2---:R-:W-:Y:S01]  /*08d0*/  IMAD R7, R9, R14, R4 ;  /* 0x0000000e09077224 */ /* 0x004fe200078e0204 */
[----:B------:R-:W-:Y:S01]  /*08e0*/  ISETP.EQ.AND P1, PT, R5, RZ, P1 ;  /* 0x000000ff0500720c */ /* 0x000fe20000f22270 */
[----:B------:R-:W0:Y:S02]  /*08f0*/  FENCE.VIEW.ASYNC.S ;  /* 0x00000000000073c6 */ /* 0x000e240000000000 */
[----:B0-----:R0:W1:Y:S01]  /*0900*/  @!UP0 SYNCS.EXCH.64 URZ, [UR6+0x170], UR4 ;  /* 0x00017004063f85b2 */ /* 0x0010620008000100 */
[----:B------:R-:W-:Y:S02]  /*0910*/  ISETP.NE.AND P4, PT, R7, R22, PT ;  /* 0x000000160700720c */ /* 0x000fe40003f85270 */
[----:B------:R-:W-:Y:S01]  /*0920*/  SEL R19, RZ, 0x1, !P1 ;  /* 0x00000001ff137807 */ /* 0x000fe20004800000 */
[----:B-----5:R-:W-:Y:S02]  /*0930*/  IMAD R3, R8, R3, UR8 ;  /* 0x0000000808037e24 */ /* 0x020fe4000f8e0203 */
[----:B------:R-:W-:-:S03]  /*0940*/  VIADD R8, R5, 0xffffffff ;  /* 0xffffffff05087836 */ /* 0x000fc60000000000 */
[----:B------:R-:W-:Y:S02]  /*0950*/  ISETP.EQ.OR P4, PT, R3, RZ, !P4 ;  /* 0x000000ff0300720c */ /* 0x000fe40006782670 */
[----:B------:R-:W-:Y:S02]  /*0960*/  ISETP.GE.U32.AND P5, PT, R8, 0x2, PT ;  /* 0x000000020800780c */ /* 0x000fe40003fa6070 */
[----:B------:R-:W-:Y:S02]  /*0970*/  PLOP3.LUT P0, PT, P0, P4, PT, 0x80, 0x0 ;  /* 0x000000000000781c */ /* 0x000fe40000709070 */
[----:B------:R-:W-:Y:S01]  /*0980*/  SEL R19, R19, 0x2, P5 ;  /* 0x0000000213137807 */ /* 0x000fe20002800000 */
[----:B------:R0:W2:Y:S01]  /*0990*/  @!UP1 SYNCS.EXCH.64 URZ, [UR6+0x178], UR4 ;  /* 0x00017804063f95b2 */ /* 0x0000a20008000100 */
[----:B------:R-:W-:Y:S01]  /*09a0*/  P2R R102, PR, RZ, 0x1 ;  /* 0x00000001ff667803 */ /* 0x000fe20000000000 */
[----:B------:R-:W-:Y:S01]  /*09b0*/  NOP ;  /* 0x0000000000007918 */ /* 0x000fe20000000000 */
[----:B------:R-:W-:Y:S07]  /*09c0*/  @!P3 BRA `(.L_x_4) ;  /* 0x000000000008b947 */ /* 0x000fee0003800000 */
[----:B-12---:R-:W-:Y:S01]  /*09d0*/  UCGABAR_ARV ;  /* 0x00000000000079c7 */ /* 0x006fe20008000000 */
[----:B------:R-:W-:Y:S05]  /*09e0*/  BRA `(.L_x_5) ;  /* 0x0000000000047947 */ /* 0x000fea0003800000 */
.L_x_4:
[----:B-12---:R-:W-:Y:S01]  /*09f0*/  NOP ;  /* 0x0000000000007918 */ /* 0x006fe20000000000 */
.L_x_5:
[----:B------:R-:W1:Y:S01]  /*0a00*/  LDC R2, c[0x0][0x65c] ;  /* 0x00019700ff027b82 */ /* 0x000e620000000800 */
[----:B------:R-:W-:Y:S02]  /*0a10*/  IMAD.U32 R6, RZ, RZ, UR8 ;  /* 0x00000008ff067e24 */ /* 0x000fe4000f8e00ff */
[----:B------:R-:W-:Y:S01]  /*0a20*/  IMAD.MOV.U32 R7, RZ, RZ, RZ ;  /* 0x000000ffff077224 */ /* 0x000fe200078e00ff */
[----:B-1----:R-:W-:-:S04]  /*0a30*/  ISETP.NE.AND P1, PT, R2, 0x1, PT ;  /* 0x000000010200780c */ /* 0x002fc80003f25270 */
[----:B------:R-:W-:-:S09]  /*0a40*/  P2R R5, PR, RZ, 0x2 ;  /* 0x00000002ff057803 */ /* 0x000fd20000000000 */
[----:B------:R-:W1:Y:S01]  /*0a50*/  @P1 LDC R17, c[0x0][0x10] ;  /* 0x00000400ff111b82 */ /* 0x000e620000000800 */
[----:B------:R-:W-:Y:S02]  /*0a60*/  @P1 IMAD.MOV.U32 R5, RZ, RZ, RZ ;  /* 0x000000ffff051224 */ /* 0x000fe400078e00ff */
[----:B------:R-:W-:-:S05]  /*0a70*/  @P1 IMAD.MOV.U32 R13, RZ, RZ, RZ ;  /* 0x000000ffff0d1224 */ /* 0x000fca00078e00ff */
[----:B------:R-:W2:Y:S01]  /*0a80*/  @!P1 LDC R11, c[0x0][0xc] ;  /* 0x00000300ff0b9b82 */ /* 0x000ea20000000800 */
[----:B-1----:R-:W-:-:S04]  /*0a90*/  @P1 IMAD.WIDE.U32 R16, R17, UR8, R4 ;  /* 0x0000000811101c25 */ /* 0x002fc8000f8e0004 */
[----:B------:R-:W-:Y:S02]  /*0aa0*/  @P1 IMAD.IADD R17, R17, 0x1, R13 ;  /* 0x0000000111111824 */ /* 0x000fe400078e020d */
[----:B--2---:R-:W-:-:S04]  /*0ab0*/  @!P1 IMAD.WIDE.U32 R6, R4, R11, R6 ;  /* 0x0000000b04069225 */ /* 0x004fc800078e0006 */
[----:B------:R-:W-:Y:S02]  /*0ac0*/  @!P1 IMAD.MOV.U32 R16, RZ, RZ, R6 ;  /* 0x000000ffff109224 */ /* 0x000fe400078e0006 */
[----:B------:R-:W-:Y:S01]  /*0ad0*/  @!P1 IMAD.MOV.U32 R17, RZ, RZ, R7 ;  /* 0x000000ffff119224 */ /* 0x000fe200078e0007 */
[----:B------:R-:W-:Y:S06]  /*0ae0*/  @!P3 BRA `(.L_x_6) ;  /* 0x00000000000cb947 */ /* 0x000fec0003800000 */
[----:B------:R-:W-:Y:S01]  /*0af0*/  UCGABAR_WAIT ;  /* 0x0000000000007dc7 */ /* 0x000fe20008000000 */
[----:B------:R-:W-:Y:S01]  /*0b00*/  CCTL.IVALL ;  /* 0x00000000ff00798f */ /* 0x000fe20002000000 */
[----:B------:R-:W-:Y:S05]  /*0b10*/  BRA `(.L_x_7) ;  /* 0x0000000000047947 */ /* 0x000fea0003800000 */
.L_x_6:
[----:B------:R-:W-:Y:S06]  /*0b20*/  BAR.SYNC.DEFER_BLOCKING 0x0 ;  /* 0x0000000000007b1d */ /* 0x000fec0000010000 */
.L_x_7:
[----:B------:R-:W-:Y:S05]  /*0b30*/  @!P2 BRA `(.L_x_8) ;  /* 0x0000004c00e8a947 */ /* 0x000fea0003800000 */
[----:B------:R-:W-:-:S13]  /*0b40*/  ISETP.GT.U32.AND P0, PT, R8, 0x1, PT ;  /* 0x000000010800780c */ /* 0x000fda0003f04070 */
[----:B0-----:R-:W-:Y:S05]  /*0b50*/  @P0 EXIT ;  /* 0x000000000000094d */ /* 0x001fea0003800000 */
[----:B------:R-:W-:Y:S01]  /*0b60*/  ULDC.64 UR4, c[0x0][0x650] ;  /* 0x0001940000047ab9 */ /* 0x000fe20000000a00 */
[----:B------:R-:W-:Y:S01]  /*0b70*/  PRMT R0, RZ, 0x7610, R0 ;  /* 0x00007610ff007816 */ /* 0x000fe20000000000 */
[----:B------:R-:W-:Y:S01]  /*0b80*/  IMAD.MOV.U32 R91, RZ, RZ, -0x1 ;  /* 0xffffffffff5b7424 */ /* 0x000fe200078e00ff */
[----:B------:R-:W-:Y:S01]  /*0b90*/  ISETP.GE.U32.AND P0, PT, R16, UR4, PT ;  /* 0x0000000410007c0c */ /* 0x000fe2000bf06070 */
[----:B------:R-:W-:Y:S02]  /*0ba0*/  IMAD.MOV.U32 R92, RZ, RZ, -0x1 ;  /* 0xffffffffff5c7424 */ /* 0x000fe400078e00ff */
[----:B------:R-:W-:Y:S01]  /*0bb0*/  IMAD.MOV.U32 R23, RZ, RZ, -0x1 ;  /* 0xffffffffff177424 */ /* 0x000fe200078e00ff */
[----:B------:R-:W-:-:S13]  /*0bc0*/  ISETP.GE.U32.AND.EX P0, PT, R17, UR5, PT, P0 ;  /* 0x0000000511007c0c */ /* 0x000fda000bf06100 */
[----:B------:R-:W-:Y:S05]  /*0bd0*/  @P0 BRA `(.L_x_9) ;  /* 0x00000004002c0947 */ /* 0x000fea0003800000 */
[----:B------:R-:W0:Y:S01]  /*0be0*/  LDC.64 R20, c[0x0][0x628] ;  /* 0x00018a00ff147b82 */ /* 0x000e220000000a00 */
[----:B------:R-:W-:Y:S02]  /*0bf0*/  IMAD.MOV.U32 R6, RZ, RZ, R16 ;  /* 0x000000ffff067224 */ /* 0x000fe400078e0010 */
[----:B------:R-:W-:-:S05]  /*0c00*/  IMAD.MOV.U32 R7, RZ, RZ, R17 ;  /* 0x000000ffff077224 */ /* 0x000fca00078e0011 */
[----:B------:R-:W1:Y:S08]  /*0c10*/  LDC R0, c[0x0][0x630] ;  /* 0x00018c00ff007b82 */ /* 0x000e700000000800 */
[----:B------:R-:W2:Y:S01]  /*0c20*/  LDC.64 R24, c[0x0][0x620] ;  /* 0x00018800ff187b82 */ /* 0x000ea20000000a00 */
[----:B0-----:R-:W-:-:S04]  /*0c30*/  ISETP.NE.U32.AND P0, PT, R20, RZ, PT ;  /* 0x000000ff1400720c */ /* 0x001fc80003f05070 */
[----:B------:R-:W-:-:S13]  /*0c40*/  ISETP.NE.AND.EX P0, PT, R21, RZ, PT, P0 ;  /* 0x000000ff1500720c */ /* 0x000fda0003f05300 */
[----:B-12---:R-:W-:Y:S05]  /*0c50*/  @!P0 BRA `(.L_x_10) ;  /* 0x0000000000288947 */ /* 0x006fea0003800000 */
[----:B------:R-:W0:Y:S02]  /*0c60*/  LDC R13, c[0x0][0x634] ;  /* 0x00018d00ff0d7b82 */ /* 0x000e240000000800 */
[----:B0-----:R-:W-:-:S05]  /*0c70*/  IADD3 R13, P0, R16, R13, RZ ;  /* 0x0000000d100d7210 */ /* 0x001fca0007f1e0ff */
[----:B------:R-:W-:-:S04]  /*0c80*/  IMAD.X R15, RZ, RZ, R17, P0 ;  /* 0x000000ffff0f7224 */ /* 0x000fc800000e0611 */
[----:B------:R-:W-:-:S04]  /*0c90*/  IMAD.WIDE.U32 R6, R15, R20, RZ ;  /* 0x000000140f067225 */ /* 0x000fc800078e00ff */
[----:B------:R-:W-:-:S04]  /*0ca0*/  IMAD.WIDE.U32 R10, P0, R13, R21, R6 ;  /* 0x000000150d0a7225 */ /* 0x000fc80007800006 */
[----:B------:R-:W-:-:S04]  /*0cb0*/  IMAD.WIDE.U32 R6, R13, R20, RZ ;  /* 0x000000140d067225 */ /* 0x000fc800078e00ff */
[----:B------:R-:W-:Y:S01]  /*0cc0*/  IMAD.X R13, RZ, RZ, RZ, P0 ;  /* 0x000000ffff0d7224 */ /* 0x000fe200000e06ff */
[----:B------:R-:W-:Y:S01]  /*0cd0*/  IADD3 RZ, P0, R7, R10, RZ ;  /* 0x0000000a07ff7210 */ /* 0x000fe20007f1e0ff */
[----:B------:R-:W-:-:S04]  /*0ce0*/  IMAD.MOV.U32 R12, RZ, RZ, R11 ;  /* 0x000000ffff0c7224 */ /* 0x000fc800078e000b */
[----:B------:R-:W-:-:S08]  /*0cf0*/  IMAD.WIDE.U32.X R6, R15, R21, R12, P0 ;  /* 0x000000150f067225 */ /* 0x000fd000000e040c */
.L_x_10:
[----:B------:R-:W0:Y:S01]  /*0d00*/  LDC.64 R20, c[0x0][0x640] ;  /* 0x00019000ff147b82 */ /* 0x000e220000000a00 */
[--C-:B------:R-:W-:Y:S01]  /*0d10*/  SHF.R.U64 R27, R6, R0, R7.reuse ;  /* 0x00000000061b7219 */ /* 0x100fe20000001207 */
[----:B------:R-:W-:Y:S01]  /*0d20*/  IMAD R28, R9, R14, R4 ;  /* 0x0000000e091c7224 */ /* 0x000fe200078e0204 */
[----:B------:R-:W-:Y:S02]  /*0d30*/  SHF.R.U32.HI R0, RZ, R0, R7 ;  /* 0x00000000ff007219 */ /* 0x000fe40000011607 */
[----:B------:R-:W-:-:S03]  /*0d40*/  IADD3 R5, P0, RZ, -R27, RZ ;  /* 0x8000001bff057210 */ /* 0x000fc60007f1e0ff */
[----:B------:R-:W1:Y:S02]  /*0d50*/  LDC R8, c[0x0][0x618] ;  /* 0x00018600ff087b82 */ /* 0x000e640000000800 */
[----:B------:R-:W-:-:S04]  /*0d60*/  IMAD.X R7, RZ, RZ, ~R0, P0 ;  /* 0x000000ffff077224 */ /* 0x000fc800000e0e00 */
[-C--:B------:R-:W-:Y:S02]  /*0d70*/  IMAD R0, R7, R24.reuse, RZ ;  /* 0x0000001807007224 */ /* 0x080fe400078e02ff */
[----:B------:R-:W2:Y:S01]  /*0d80*/  LDC R11, c[0x0][0x608] ;  /* 0x00018200ff0b7b82 */ /* 0x000ea20000000800 */
[----:B------:R-:W-:-:S04]  /*0d90*/  IMAD.WIDE.U32 R6, R5, R24, R16 ;  /* 0x0000001805067225 */ /* 0x000fc800078e0010 */
[----:B------:R-:W-:Y:S02]  /*0da0*/  IMAD R5, R5, R25, R0 ;  /* 0x0000001905057224 */ /* 0x000fe400078e0200 */
[----:B------:R-:W-:Y:S01]  /*0db0*/  IMAD.MOV.U32 R25, RZ, RZ, 0x1 ;  /* 0x00000001ff197424 */ /* 0x000fe200078e00ff */
[----:B------:R-:W3:Y:S01]  /*0dc0*/  LDC R12, c[0x0][0x658] ;  /* 0x00019600ff0c7b82 */ /* 0x000ee20000000800 */
[----:B0-----:R-:W-:Y:S01]  /*0dd0*/  ISETP.NE.U32.AND P0, PT, R20, RZ, PT ;  /* 0x000000ff1400720c */ /* 0x001fe20003f05070 */
[----:B------:R-:W-:Y:S02]  /*0de0*/  IMAD.IADD R5, R7, 0x1, R5 ;  /* 0x0000000107057824 */ /* 0x000fe400078e0205 */
[----:B------:R-:W-:Y:S01]  /*0df0*/  IMAD.MOV.U32 R7, RZ, RZ, -0x1 ;  /* 0xffffffffff077424 */ /* 0x000fe200078e00ff */
[----:B------:R-:W-:-:S03]  /*0e00*/  ISETP.NE.AND.EX P0, PT, R21, RZ, PT, P0 ;  /* 0x000000ff1500720c */ /* 0x000fc60003f05300 */
[----:B------:R-:W0:Y:S01]  /*0e10*/  LDC R15, c[0x0][0x600] ;  /* 0x00018000ff0f7b82 */ /* 0x000e220000000800 */
[-CC-:B-1----:R-:W-:Y:S02]  /*0e20*/  SHF.R.U64 R13, R6, R8.reuse, R5.reuse ;  /* 0x00000008060d7219 */ /* 0x182fe40000001205 */
[----:B------:R-:W-:-:S05]  /*0e30*/  SHF.R.U32.HI R0, RZ, R8, R5 ;  /* 0x00000008ff007219 */ /* 0x000fca0000011605 */
[----:B------:R-:W1:Y:S01]  /*0e40*/  LDC R23, c[0x0][0x648] ;  /* 0x00019200ff177b82 */ /* 0x000e620000000800 */
[-CC-:B--2---:R-:W-:Y:S02]  /*0e50*/  SHF.R.U64 R29, R13, R11.reuse, R0.reuse ;  /* 0x0000000b0d1d7219 */ /* 0x184fe40000001200 */
[----:B------:R-:W-:-:S05]  /*0e60*/  SHF.R.U32.HI R5, RZ, R11, R0 ;  /* 0x0000000bff057219 */ /* 0x000fca0000011600 */
[----:B------:R-:W2:Y:S01]  /*0e70*/  LDC R24, c[0x0][0x638] ;  /* 0x00018e00ff187b82 */ /* 0x000ea20000000800 */
[-CC-:B---3--:R-:W-:Y:S02]  /*0e80*/  SHF.R.U64 R14, R29, R12.reuse, R5.reuse ;  /* 0x0000000c1d0e7219 */ /* 0x188fe40000001205 */
[-C--:B------:R-:W-:Y:S02]  /*0e90*/  SHF.L.U32 R0, R7, R12.reuse, RZ ;  /* 0x0000000c07007219 */ /* 0x080fe400000006ff */
[----:B------:R-:W-:Y:S01]  /*0ea0*/  SHF.R.U32.HI R5, RZ, R12, R5 ;  /* 0x0000000cff057219 */ /* 0x000fe20000011605 */
[----:B------:R-:W-:Y:S01]  /*0eb0*/  IMAD.MOV.U32 R4, RZ, RZ, R14 ;  /* 0x000000ffff047224 */ /* 0x000fe200078e000e */
[----:B------:R-:W-:Y:S01]  /*0ec0*/  LOP3.LUT R10, RZ, R0, RZ, 0x33, !PT ;  /* 0x00000000ff0a7212 */ /* 0x000fe200078e33ff */
[----:B------:R-:W3:Y:S01]  /*0ed0*/  LDC R26, c[0x0][0x610] ;  /* 0x00018400ff1a7b82 */ /* 0x000ee20000000800 */
[----:B------:R-:W-:Y:S05]  /*0ee0*/  @!P0 BRA `(.L_x_11) ;  /* 0x0000000000288947 */ /* 0x000fea0003800000 */
[----:B------:R-:W4:Y:S02]  /*0ef0*/  LDC R9, c[0x0][0x64c] ;  /* 0x00019300ff097b82 */ /* 0x000f240000000800 */
[----:B----4-:R-:W-:-:S05]  /*0f00*/  IADD3 R9, P0, R14, R9, RZ ;  /* 0x000000090e097210 */ /* 0x010fca0007f1e0ff */
        /* <DEDUP_REMOVED lines=8> */
.L_x_11:
[----:B-1----:R-:W-:Y:S01]  /*0f90*/  SHF.R.U64 R4, R4, R23, R5 ;  /* 0x0000001704047219 */ /* 0x002fe20000001205 */
[----:B0-----:R-:W-:Y:S01]  /*0fa0*/  VIADD R6, R15, 0xffffffff ;  /* 0xffffffff0f067836 */ /* 0x001fe20000000000 */
[----:B------:R-:W-:Y:S01]  /*0fb0*/  SHF.L.U32 R0, R25, R12, RZ ;  /* 0x0000000c19007219 */ /* 0x000fe200000006ff */
[----:B------:R-:W-:Y:S01]  /*0fc0*/  IMAD.MOV.U32 R23, RZ, RZ, R27 ;  /* 0x000000ffff177224 */ /* 0x000fe200078e001b */
[----:B------:R-:W-:Y:S01]  /*0fd0*/  LOP3.LUT R5, R29, R10, RZ, 0xc0, !PT ;  /* 0x0000000a1d057212 */ /* 0x000fe200078ec0ff */
[----:B------:R-:W-:Y:S01]  /*0fe0*/  IMAD.MOV R7, RZ, RZ, -R4 ;  /* 0x000000ffff077224 */ /* 0x000fe200078e0a04 */
[----:B------:R-:W-:Y:S02]  /*0ff0*/  SEL R3, R3, R28, !P1 ;  /* 0x0000001c03037207 */ /* 0x000fe40004800000 */
[----:B------:R-:W-:Y:S01]  /*1000*/  LOP3.LUT R6, R13, R6, RZ, 0xc0, !PT ;  /* 0x000000060d067212 */ /* 0x000fe200078ec0ff */
[----:B------:R-:W-:Y:S02]  /*1010*/  IMAD R4, R0, R4, R5 ;  /* 0x0000000400047224 */ /* 0x000fe400078e0205 */
[----:B--2---:R-:W-:-:S02]  /*1020*/  IMAD R0, R7, R24, R14 ;  /* 0x0000001807007224 */ /* 0x004fc400078e020e */
[----:B---3--:R-:W-:Y:S02]  /*1030*/  IMAD R3, R4, R26, R3 ;  /* 0x0000001a04037224 */ /* 0x008fe400078e0203 */
[----:B------:R-:W-:Y:S02]  /*1040*/  IMAD.MOV.U32 R5, RZ, RZ, 0x1 ;  /* 0x00000001ff057424 */ /* 0x000fe400078e00ff */
[----:B------:R-:W-:-:S03]  /*1050*/  IMAD R4, R0, R15, R6 ;  /* 0x0000000f00047224 */ /* 0x000fc600078e0206 */
[----:B------:R-:W-:Y:S02]  /*1060*/  PRMT R0, R5, 0x7610, R0 ;  /* 0x0000761005007816 */ /* 0x000fe40000000000 */
[----:B------:R-:W-:Y:S02]  /*1070*/  SEL R92, R4, R3, !P1 ;  /* 0x00000003045c7207 */ /* 0x000fe40004800000 */
[----:B------:R-:W-:-:S07]  /*1080*/  SEL R91, R3, R4, !P1 ;  /* 0x00000004035b7207 */ /* 0x000fce0004800000 */
.L_x_9:
[----:B------:R-:W-:-:S08]  /*1090*/  NOP ;  /* 0x0000000000007918 */ /* 0x000fd00000000000 */
[----:B------:R-:W0:Y:S02]  /*10a0*/  USETMAXREG.TRY_ALLOC.CTAPOOL UP0, 0xe8 ;  /* 0x000000e8000079c8 */ /* 0x000e240008000600 */
[----:B0-----:R-:W-:-:S13]  /*10b0*/  PLOP3.LUT P0, PT, PT, PT, UP0, 0x80, 0x0 ;  /* 0x000000000000781c */ /* 0x001fda0003f0f008 */
[----:B------:R-:W-:Y:S05]  /*10c0*/  @!P0 BRA `(.L_x_9) ;  /* 0xfffffffc00f08947 */ /* 0x000fea000383ffff */
[----:B------:R-:W-:Y:S01]  /*10d0*/  ULDC.64 UR4, c[0x0][0x598] ;  /* 0x0001660000047ab9 */ /* 0x000fe20000000a00 */
[----:B------:R-:W-:Y:S01]  /*10e0*/  ULDC.64 UR36, c[0x0][0x208] ;  /* 0x0000820000247ab9 */ /* 0x000fe20000000a00 */
[----:B------:R-:W-:-:S04]  /*10f0*/  ISETP.NE.U32.AND P0, PT, RZ, UR4, PT ;  /* 0x00000004ff007c0c */ /* 0x000fc8000bf05070 */
[----:B------:R-:W-:-:S13]  /*1100*/  ISETP.NE.AND.EX P0, PT, RZ, UR5, PT, P0 ;  /* 0x00000005ff007c0c */ /* 0x000fda000bf05300 */
[----:B------:R-:W-:Y:S05]  /*1110*/  @!P0 BRA `(.L_x_12) ;  /* 0x00000000001c8947 */ /* 0x000fea0003800000 */
[----:B------:R-:W0:Y:S02]  /*1120*/  LDC.64 R4, c[0x0][0x598] ;  /* 0x00016600ff047b82 */ /* 0x000e240000000a00 */
[----:B0-----:R-:W2:Y:S02]  /*1130*/  LDG.E.64 R4, desc[UR36][R4.64] ;  /* 0x0000002404047981 */ /* 0x001ea4000c1e1b00 */
[----:B--2---:R-:W-:-:S04]  /*1140*/  ISETP.NE.U32.AND P0, PT, R4, RZ, PT ;  /* 0x000000ff0400720c */ /* 0x004fc80003f05070 */
[----:B------:R-:W-:-:S13]  /*1150*/  ISETP.NE.AND.EX P0, PT, R5, RZ, PT, P0 ;  /* 0x000000ff0500720c */ /* 0x000fda0003f05300 */
[----:B------:R-:W-:Y:S05]  /*1160*/  @!P0 BRA `(.L_x_12) ;  /* 0x0000000000088947 */ /* 0x000fea0003800000 */
[----:B------:R0:W5:Y:S01]  /*1170*/  LD.E R88, desc[UR36][R4.64] ;  /* 0x0000002404587980 */ /* 0x000162000c101900 */
[----:B------:R-:W-:Y:S05]  /*1180*/  BRA `(.L_x_13) ;  /* 0x0000000000247947 */ /* 0x000fea0003800000 */
.L_x_12:
[----:B------:R-:W-:Y:S02]  /*1190*/  ULDC.64 UR4, c[0x0][0x588] ;  /* 0x0001620000047ab9 */ /* 0x000fe40000000a00 */
[----:B------:R-:W-:-:S04]  /*11a0*/  ISETP.NE.U32.AND P0, PT, RZ, UR4, PT ;  /* 0x00000004ff007c0c */ /* 0x000fc8000bf05070 */
[----:B------:R-:W-:-:S13]  /*11b0*/  ISETP.NE.AND.EX P0, PT, RZ, UR5, PT, P0 ;  /* 0x00000005ff007c0c */ /* 0x000fda000bf05300 */
[----:B------:R-:W-:Y:S05]  /*11c0*/  @!P0 BRA `(.L_x_14) ;  /* 0x00000000000c8947 */ /* 0x000fea0003800000 */
[----:B------:R-:W0:Y:S02]  /*11d0*/  LDC.64 R88, c[0x0][0x588] ;  /* 0x00016200ff587b82 */ /* 0x000e240000000a00 */
[----:B0-----:R1:W5:Y:S01]  /*11e0*/  LDG.E R88, desc[UR36][R88.64] ;  /* 0x0000002458587981 */ /* 0x001362000c1e1900 */
[----:B------:R-:W-:Y:S05]  /*11f0*/  BRA `(.L_x_13) ;  /* 0x0000000000087947 */ /* 0x000fea0003800000 */
.L_x_14:
[----:B------:R-:W-:Y:S02]  /*1200*/  ULDC UR4, c[0x0][0x580] ;  /* 0x0001600000047ab9 */ /* 0x000fe40000000800 */
[----:B------:R-:W-:-:S07]  /*1210*/  IMAD.U32 R88, RZ, RZ, UR4 ;  /* 0x00000004ff587e24 */ /* 0x000fce000f8e00ff */
.L_x_13:
[----:B------:R-:W-:Y:S02]  /*1220*/  ULDC.64 UR4, c[0x0][0x5a0] ;  /* 0x0001680000047ab9 */ /* 0x000fe40000000a00 */
[----:B------:R-:W-:-:S04]  /*1230*/  ISETP.NE.U32.AND P0, PT, RZ, UR4, PT ;  /* 0x00000004ff007c0c */ /* 0x000fc8000bf05070 */
[----:B------:R-:W-:-:S13]  /*1240*/  ISETP.NE.AND.EX P0, PT, RZ, UR5, PT, P0 ;  /* 0x00000005ff007c0c */ /* 0x000fda000bf05300 */
[----:B------:R-:W-:Y:S05]  /*1250*/  @!P0 BRA `(.L_x_15) ;  /* 0x00000000001c8947 */ /* 0x000fea0003800000 */
[----:B0-----:R-:W0:Y:S02]  /*1260*/  LDC.64 R4, c[0x0][0x5a0] ;  /* 0x00016800ff047b82 */ /* 0x001e240000000a00 */
[----:B0-----:R-:W2:Y:S02]  /*1270*/  LDG.E.64 R4, desc[UR36][R4.64] ;  /* 0x0000002404047981 */ /* 0x001ea4000c1e1b00 */
[----:B--2---:R-:W-:-:S04]  /*1280*/  ISETP.NE.U32.AND P0, PT, R4, RZ, PT ;  /* 0x000000ff0400720c */ /* 0x004fc80003f05070 */
[----:B------:R-:W-:-:S13]  /*1290*/  ISETP.NE.AND.EX P0, PT, R5, RZ, PT, P0 ;  /* 0x000000ff0500720c */ /* 0x000fda0003f05300 */
[----:B------:R-:W-:Y:S05]  /*12a0*/  @!P0 BRA `(.L_x_15) ;  /* 0x0000000000088947 */ /* 0x000fea0003800000 */
[----:B-1----:R0:W5:Y:S01]  /*12b0*/  LD.E R89, desc[UR36][R4.64] ;  /* 0x0000002404597980 */ /* 0x002162000c101900 */
[----:B------:R-:W-:Y:S05]  /*12c0*/  BRA `(.L_x_16) ;  /* 0x0000000000247947 */ /* 0x000fea0003800000 */
.L_x_15:
[----:B------:R-:W-:Y:S02]  /*12d0*/  ULDC.64 UR4, c[0x0][0x590] ;  /* 0x0001640000047ab9 */ /* 0x000fe40000000a00 */
[----:B------:R-:W-:-:S04]  /*12e0*/  ISETP.NE.U32.AND P0, PT, RZ, UR4, PT ;  /* 0x00000004ff007c0c */ /* 0x000fc8000bf05070 */
[----:B------:R-:W-:-:S13]  /*12f0*/  ISETP.NE.AND.EX P0, PT, RZ, UR5, PT, P0 ;  /* 0x00000005ff007c0c */ /* 0x000fda000bf05300 */
[----:B------:R-:W-:Y:S05]  /*1300*/  @!P0 BRA `(.L_x_17) ;  /* 0x00000000000c8947 */ /* 0x000fea0003800000 */
[----:B0-----:R-:W1:Y:S02]  /*1310*/  LDC.64 R4, c[0x0][0x590] ;  /* 0x00016400ff047b82 */ /* 0x001e640000000a00 */
[----:B-1----:R1:W5:Y:S01]  /*1320*/  LDG.E R89, desc[UR36][R4.64] ;  /* 0x0000002404597981 */ /* 0x002362000c1e1900 */
[----:B------:R-:W-:Y:S05]  /*1330*/  BRA `(.L_x_16) ;  /* 0x0000000000087947 */ /* 0x000fea0003800000 */
.L_x_17:
[----:B------:R-:W-:Y:S02]  /*1340*/  ULDC UR4, c[0x0][0x584] ;  /* 0x0001610000047ab9 */ /* 0x000fe40000000800 */
[----:B-1----:R-:W-:-:S07]  /*1350*/  IMAD.U32 R89, RZ, RZ, UR4 ;  /* 0x00000004ff597e24 */ /* 0x002fce000f8e00ff */
.L_x_16:
[----:B------:R-:W-:-:S13]  /*1360*/  LOP3.LUT P0, RZ, R0, 0xff, RZ, 0xc0, !PT ;  /* 0x000000ff00ff7812 */ /* 0x000fda000780c0ff */
[----:B------:R-:W-:Y:S05]  /*1370*/  @!P0 EXIT ;  /* 0x000000000000894d */ /* 0x000fea0003800000 */
[----:B------:R-:W-:Y:S01]  /*1380*/  ULDC UR4, c[0x0][0x28c] ;  /* 0x0000a30000047ab9 */ /* 0x000fe20000000800 */
[----:B------:R-:W-:Y:S01]  /*1390*/  UMOV UR38, URZ ;  /* 0x0000003f00267c82 */ /* 0x000fe20008000000 */
[----:B------:R-:W-:Y:S01]  /*13a0*/  UIADD3 UR4, UR4, 0x1f, URZ ;  /* 0x0000001f04047890 */ /* 0x000fe2000fffe03f */
[----:B------:R-:W-:-:S03]  /*13b0*/  UMOV UR39, URZ ;  /* 0x0000003f00277c82 */ /* 0x000fc60008000000 */
[----:B------:R-:W-:-:S04]  /*13c0*/  USHF.R.S32.HI UR5, URZ, 0x1f, UR4 ;  /* 0x0000001f3f057899 */ /* 0x000fc80008011404 */
[----:B------:R-:W-:-:S04]  /*13d0*/  ULEA.HI UR5, UR5, UR4, URZ, 0x5 ;  /* 0x0000000405057291 */ /* 0x000fc8000f8f283f */
[----:B------:R-:W-:-:S12]  /*13e0*/  USHF.R.S32.HI UR40, URZ, 0x5, UR5 ;  /* 0x000000053f287899 */ /* 0x000fd80008011405 */
.L_x_169:
[----:B------:R-:W-:Y:S01]  /*13f0*/  LOP3.LUT R0, R18, 0x80, RZ, 0xc0, !PT ;  /* 0x0000008012007812 */ /* 0x000fe200078ec0ff */
[----:B--2---:R-:W2:Y:S01]  /*1400*/  S2UR UR7, SR_CgaCtaId ;  /* 0x00000000000779c3 */ /* 0x004ea20000008800 */
[----:B------:R-:W-:Y:S02]  /*1410*/  UMOV UR6, 0x400 ;  /* 0x0000040000067882 */ /* 0x000fe40000000000 */
[----:B------:R-:W-:-:S06]  /*1420*/  SHF.R.U32.HI R0, RZ, 0x7, R0 ;  /* 0x00000007ff007819 */ /* 0x000fcc0000011600 */
[----:B---3--:R-:W3:Y:S01]  /*1430*/  SHFL.IDX PT, R0, R0, RZ, 0x1f ;  /* 0x00001fff00007589 */ /* 0x008ee200000e0000 */
[----:B--2---:R-:W-:Y:S01]  /*1440*/  ULEA UR6, UR7, UR6, 0x18 ;  /* 0x0000000607067291 */ /* 0x004fe2000f8ec03f */
[----:B---3--:R-:W-:-:S13]  /*1450*/  R2UR UR4, R0 ;  /* 0x00000000000472ca */ /* 0x008fda00000e0000 */
[----:B------:R-:W-:-:S04]  /*1460*/  ULEA.HI UR5, UR4, UR4, URZ, 0x1 ;  /* 0x0000000404057291 */ /* 0x000fc8000f8f083f */
[----:B------:R-:W-:-:S04]  /*1470*/  ULOP3.LUT UR5, UR5, 0x1ffffe, URZ, 0xc0, !UPT ;  /* 0x001ffffe05057892 */ /* 0x000fc8000f8ec03f */
[----:B------:R-:W-:-:S03]  /*1480*/  UIADD3 UR5, UR4, -UR5, URZ ;  /* 0x8000000504057290 */ /* 0x000fc6000fffe03f */
[----:B------:R-:W-:Y:S01]  /*1490*/  ULDC UR4, c[0x0][0x28c] ;  /* 0x0000a30000047ab9 */ /* 0x000fe20000000800 */
[----:B------:R-:W-:Y:S01]  /*14a0*/  ULEA UR5, UR5, UR6, 0xb ;  /* 0x0000000605057291 */ /* 0x000fe2000f8e583f */
[----:B------:R-:W-:-:S03]  /*14b0*/  ISETP.LT.AND P0, PT, RZ, UR4, PT ;  /* 0x00000004ff007c0c */ /* 0x000fc6000bf01270 */
[----:B------:R-:W-:-:S04]  /*14c0*/  UIADD3 UR5, UR5, 0x280, URZ ;  /* 0x0000028005057890 */ /* 0x000fc8000fffe03f */
[----:B------:R-:W-:-:S04]  /*14d0*/  USHF.R.U32.HI UR5, URZ, 0x4, UR5 ;  /* 0x000000043f057899 */ /* 0x000fc80008011605 */
[----:B------:R-:W-:-:S04]  /*14e0*/  ULOP3.LUT UR5, UR5, 0x3fff, URZ, 0xc0, !UPT ;  /* 0x00003fff05057892 */ /* 0x000fc8000f8ec03f */
[----:B------:R-:W-:Y:S01]  /*14f0*/  ULOP3.LUT UR41, UR5, 0x10000, URZ, 0xfc, !UPT ;  /* 0x0001000005297892 */ /* 0x000fe2000f8efc3f */
[----:B----4-:R-:W-:Y:S11]  /*1500*/  @P0 BRA `(.L_x_18) ;  /* 0x0000000000400947 */ /* 0x010ff60003800000 */
[----:B------:R-:W-:Y:S01]  /*1510*/  MOV R0, 0x0 ;  /* 0x0000000000007802 */ /* 0x000fe20000000f00 */
[----:B------:R-:W-:Y:S01]  /*1520*/  ULDC.64 UR4, c[0x4][0x68] ;  /* 0x01001a0000047ab9 */ /* 0x000fe20000000a00 */
[----:B------:R-:W-:Y:S01]  /*1530*/  ULDC.64 UR6, c[0x4][0x8] ;  /* 0x0100020000067ab9 */ /* 0x000fe20000000a00 */
[----:B01----:R-:W-:Y:S01]  /*1540*/  IMAD.U32 R4, RZ, RZ, UR4 ;  /* 0x00000004ff047e24 */ /* 0x003fe2000f8e00ff */
[----:B------:R0:W1:Y:S01]  /*1550*/  LDC.64 R14, c[0x4][R0] ;  /* 0x01000000000e7b82 */ /* 0x0000620000000a00 */
[----:B------:R-:W-:Y:S01]  /*1560*/  IMAD.U32 R5, RZ, RZ, UR5 ;  /* 0x00000005ff057e24 */ /* 0x000fe2000f8e00ff */
[----:B------:R-:W-:Y:S01]  /*1570*/  ULDC.64 UR4, c[0x4][0x70] ;  /* 0x01001c0000047ab9 */ /* 0x000fe20000000a00 */
[----:B------:R-:W-:Y:S02]  /*1580*/  IMAD.U32 R10, RZ, RZ, UR6 ;  /* 0x00000006ff0a7e24 */ /* 0x000fe4000f8e00ff */
[----:B------:R-:W-:Y:S02]  /*1590*/  IMAD.U32 R6, RZ, RZ, UR4 ;  /* 0x00000004ff067e24 */ /* 0x000fe4000f8e00ff */
[----:B------:R-:W-:-:S02]  /*15a0*/  IMAD.U32 R7, RZ, RZ, UR5 ;  /* 0x00000005ff077e24 */ /* 0x000fc4000f8e00ff */
[----:B------:R-:W-:Y:S02]  /*15b0*/  IMAD.U32 R11, RZ, RZ, UR7 ;  /* 0x00000007ff0b7e24 */ /* 0x000fe4000f8e00ff */
[----:B------:R-:W-:Y:S02]  /*15c0*/  IMAD.MOV.U32 R8, RZ, RZ, 0x1e1 ;  /* 0x000001e1ff087424 */ /* 0x000fe400078e00ff */
[----:B------:R-:W-:Y:S02]  /*15d0*/  IMAD.MOV.U32 R12, RZ, RZ, 0x1 ;  /* 0x00000001ff0c7424 */ /* 0x000fe400078e00ff */
[----:B0-----:R-:W-:-:S07]  /*15e0*/  IMAD.MOV.U32 R13, RZ, RZ, RZ ;  /* 0x000000ffff0d7224 */ /* 0x001fce00078e00ff */
[----:B------:R-:W-:-:S07]  /*15f0*/  LEPC R20, `(.L_x_18) ;  /* 0x000000001014794e */ /* 0x000fce0000000000 */
[----:B-1---5:R-:W-:Y:S05]  /*1600*/  CALL.ABS.NOINC R14 ;  /* 0x000000000e007343 */ /* 0x022fea0003c00000 */
.L_x_18:
[----:B------:R-:W-:-:S04]  /*1610*/  LOP3.LUT R0, R19, 0x1, RZ, 0xfc, !PT ;  /* 0x0000000113007812 */ /* 0x000fc800078efcff */
[----:B------:R-:W-:-:S13]  /*1620*/  ISETP.NE.AND P0, PT, R0, 0x3, PT ;  /* 0x000000030000780c */ /* 0x000fda0003f05270 */
[----:B------:R-:W-:Y:S05]  /*1630*/  @!P0 BRA `(.L_x_19) ;  /* 0x0000000000048947 */ /* 0x000fea0003800000 */
[----:B------:R-:W-:Y:S01]  /*1640*/  BPT.TRAP 0x1 ;  /* 0x000000040000795c */ /* 0x000fe20000300000 */
.L_x_19:
[----:B------:R-:W2:Y:S01]  /*1650*/  S2UR UR5, SR_CgaCtaId ;  /* 0x00000000000579c3 */ /* 0x000ea20000008800 */
[----:B------:R-:W-:Y:S01]  /*1660*/  UMOV UR4, 0x400 ;  /* 0x0000040000047882 */ /* 0x000fe20000000000 */
[----:B------:R-:W-:Y:S02]  /*1670*/  IMAD.U32 R0, RZ, RZ, UR38 ;  /* 0x00000026ff007e24 */ /* 0x000fe4000f8e00ff */
[----:B------:R-:W-:-:S03]  /*1680*/  IMAD.U32 R3, RZ, RZ, UR39 ;  /* 0x00000027ff037e24 */ /* 0x000fc6000f8e00ff */
[----:B------:R-:W-:Y:S01]  /*1690*/  SHF.L.U32 R0, R0, 0x1f, RZ ;  /* 0x0000001f00007819 */ /* 0x000fe200000006ff */
[----:B--2---:R-:W-:-:S06]  /*16a0*/  ULEA UR4, UR5, UR4, 0x18 ;  /* 0x0000000405047291 */ /* 0x004fcc000f8ec03f */
[----:B------:R-:W-:-:S04]  /*16b0*/  IMAD.U32 R6, RZ, RZ, UR4 ;  /* 0x00000004ff067e24 */ /* 0x000fc8000f8e00ff */
[----:B------:R-:W-:-:S04]  /*16c0*/  IMAD R3, R3, 0x8, R6 ;  /* 0x0000000803037824 */ /* 0x000fc800078e0206 */
[----:B------:R2:W3:Y:S01]  /*16d0*/  SYNCS.PHASECHK.TRANS64.TRYWAIT P1, [R3+URZ], R0 ;  /* 0x00000000030075a7 */ /* 0x0004e2000802017f */
[----:B------:R-:W-:Y:S05]  /*16e0*/  @!P0 BRA `(.L_x_20) ;  /* 0x0000000000048947 */ /* 0x000fea0003800000 */
[----:B------:R-:W-:Y:S01]  /*16f0*/  BPT.TRAP 0x1 ;  /* 0x000000040000795c */ /* 0x000fe20000300000 */
.L_x_20:
[----:B---3--:R-:W-:Y:S05]  /*1700*/  @P1 BRA `(.L_x_21) ;  /* 0x0000000000081947 */ /* 0x008fea0003800000 */
[----:B------:R-:W3:Y:S02]  /*1710*/  SYNCS.PHASECHK.TRANS64.TRYWAIT P1, [R3+URZ], R0 ;  /* 0x00000000030075a7 */ /* 0x000ee4000802017f */
[----:B---3--:R-:W-:Y:S05]  /*1720*/  @!P1 BRA `(.L_x_22) ;  /* 0x0000006000e09947 */ /* 0x008fea0003800000 */
.L_x_21:
[----:B------:R-:W-:-:S04]  /*1730*/  UISETP.LT.AND UP0, UPT, UR40, 0x1, UPT ;  /* 0x000000012800788c */ /* 0x000fc8000bf01270 */
[----:B------:R-:W-:-:S06]  /*1740*/  USEL UR4, UR40, 0x1, UP0 ;  /* 0x0000000128047887 */ /* 0x000fcc0008000000 */
[----:B--23--:R-:W-:Y:S01]  /*1750*/  IMAD.U32 R0, RZ, RZ, UR4 ;  /* 0x00000004ff007e24 */ /* 0x00cfe2000f8e00ff */
[----:B------:R-:W-:Y:S05]  /*1760*/  WARPSYNC.ALL ;  /* 0x0000000000007948 */ /* 0x000fea0003800000 */
[----:B------:R-:W-:-:S04]  /*1770*/  IADD3 R0, -R0, UR40, RZ ;  /* 0x0000002800007c10 */ /* 0x000fc8000fffe1ff */
[----:B------:R-:W-:Y:S02]  /*1780*/  ISETP.GE.AND P1, PT, R0, 0x1, PT ;  /* 0x000000010000780c */ /* 0x000fe40003f26270 */
[----:B------:R-:W-:Y:S01]  /*1790*/  R2UR UR4, R6 ;  /* 0x00000000060472ca */ /* 0x000fe200000e0000 */
[----:B------:R-:W-:Y:S01]  /*17a0*/  WARPGROUP.ARRIVE ;  /* 0x00000000000079c5 */ /* 0x000fe20000000000 */
[----:B------:R-:W-:Y:S01]  /*17b0*/  UMOV UR5, 0xc0000010 ;  /* 0xc000001000057882 */ /* 0x000fe20000000000 */
[----:B------:R-:W-:-:S10]  /*17c0*/  UMOV UR7, 0xc0000010 ;  /* 0xc000001000077882 */ /* 0x000fd40000000000 */
[----:B------:R-:W-:-:S04]  /*17d0*/  UIADD3 UR4, UR4, 0x2c280, URZ ;  /* 0x0002c28004047890 */ /* 0x000fc8000fffe03f */
[----:B------:R-:W-:-:S04]  /*17e0*/  USHF.R.U32.HI UR4, URZ, 0x4, UR4 ;  /* 0x000000043f047899 */ /* 0x000fc80008011604 */
[----:B------:R-:W-:-:S04]  /*17f0*/  ULOP3.LUT UR4, UR4, 0x3fff, URZ, 0xc0, !UPT ;  /* 0x00003fff04047892 */ /* 0x000fc8000f8ec03f */
[----:B------:R-:W-:Y:S02]  /*1800*/  ULOP3.LUT UR10, UR4, 0x10000, URZ, 0xfc, !UPT ;  /* 0x00010000040a7892 */ /* 0x000fe4000f8efc3f */
[----:B------:R-:W-:Y:S02]  /*1810*/  ULEA UR4, UR39, UR41, 0x9 ;  /* 0x0000002927047291 */ /* 0x000fe4000f8e483f */
[----:B------:R-:W-:Y:S02]  /*1820*/  ULEA UR6, UR39, UR10, 0x7 ;  /* 0x0000000a27067291 */ /* 0x000fe4000f8e383f */
[----:B------:R-:W-:-:S07]  /*1830*/  UIADD3 UR8, UR4, 0x100, URZ ;  /* 0x0000010004087890 */ /* 0x000fce000fffe03f */
[----:B------:R-:W-:Y:S01]  /*1840*/  IGMMA.64x64x32.S8.S8 R56, gdesc[UR4], RZ, !UPT, gsb0 ;  /* 0x01e00000043879f1 */ /* 0x000fe2000c0410ff */
[----:B------:R-:W-:Y:S01]  /*1850*/  UMOV UR4, UR8 ;  /* 0x0000000800047c82 */ /* 0x000fe20008000000 */
[----:B------:R-:W-:Y:S01]  /*1860*/  UMOV UR5, 0xc0000010 ;  /* 0xc000001000057882 */ /* 0x000fe20000000000 */
[----:B------:R-:W-:Y:S02]  /*1870*/  WARPGROUP.DEPBAR.LE gsb0, 0x0 ;  /* 0x00008000000079c5 */ /* 0x000fe40000010000 */
[----:B------:R-:W-:-:S06]  /*1880*/  WARPGROUP.ARRIVE ;  /* 0x00000000000079c5 */ /* 0x000fcc0000000000 */
[----:B------:R-:W-:Y:S03]  /*1890*/  IGMMA.64x64x32.S8.S8 R24, gdesc[UR4], RZ, !UPT, gsb0 ;  /* 0x01e00000041879f1 */ /* 0x000fe6000c0410ff */
[----:B------:R-:W-:Y:S02]  /*18a0*/  WARPGROUP.DEPBAR.LE gsb0, 0x0 ;  /* 0x00008000000079c5 */ /* 0x000fe40000010000 */
[----:B------:R-:W-:Y:S05]  /*18b0*/  @!P1 BRA `(.L_x_23) ;  /* 0x0000000000e09947 */ /* 0x000fea0003800000 */
[----:B------:R-:W-:Y:S02]  /*18c0*/  UIADD3 UR4, UR39, 0x1, URZ ;  /* 0x0000000127047890 */ /* 0x000fe4000fffe03f */
[----:B------:R-:W-:Y:S02]  /*18d0*/  IMAD.U32 R3, RZ, RZ, UR39 ;  /* 0x00000027ff037e24 */ /* 0x000fe4000f8e00ff */
[----:B------:R-:W-:-:S04]  /*18e0*/  UISETP.NE.AND UP0, UPT, UR4, 0x16, UPT ;  /* 0x000000160400788c */ /* 0x000fc8000bf05270 */
[----:B------:R-:W-:Y:S02]  /*18f0*/  USEL UR5, URZ, 0x1, UP0 ;  /* 0x000000013f057887 */ /* 0x000fe40008000000 */
[----:B------:R-:W-:Y:S02]  /*1900*/  USEL UR8, UR4, URZ, UP0 ;  /* 0x0000003f04087287 */ /* 0x000fe40008000000 */
[----:B------:R-:W-:-:S06]  /*1910*/  ULOP3.LUT UR5, UR38, UR5, URZ, 0x3c, !UPT ;  /* 0x0000000526057292 */ /* 0x000fcc000f8e3c3f */
[----:B------:R-:W-:-:S07]  /*1920*/  IMAD.U32 R7, RZ, RZ, UR5 ;  /* 0x00000005ff077e24 */ /* 0x000fce000f8e00ff */
.L_x_30:
[----:B------:R-:W-:Y:S05]  /*1930*/  @!P0 BRA `(.L_x_24) ;  /* 0x0000000000048947 */ /* 0x000fea0003800000 */
[----:B------:R-:W-:Y:S01]  /*1940*/  BPT.TRAP 0x1 ;  /* 0x000000040000795c */ /* 0x000fe20000300000 */
.L_x_24:
[----:B------:R-:W2:Y:S01]  /*1950*/  S2UR UR5, SR_CgaCtaId ;  /* 0x00000000000579c3 */ /* 0x000ea20000008800 */
[----:B------:R-:W-:Y:S01]  /*1960*/  UMOV UR4, 0x400 ;  /* 0x0000040000047882 */ /* 0x000fe20000000000 */
[----:B01----:R-:W-:Y:S01]  /*1970*/  IMAD.U32 R5, RZ, RZ, UR8 ;  /* 0x00000008ff057e24 */ /* 0x003fe2000f8e00ff */
[----:B------:R-:W-:Y:S01]  /*1980*/  SHF.L.U32 R4, R7, 0x1f, RZ ;  /* 0x0000001f07047819 */ /* 0x000fe200000006ff */
[----:B--2---:R-:W-:-:S06]  /*1990*/  ULEA UR4, UR5, UR4, 0x18 ;  /* 0x0000000405047291 */ /* 0x004fcc000f8ec03f */
[----:B------:R-:W-:-:S04]  /*19a0*/  IMAD.U32 R6, RZ, RZ, UR4 ;  /* 0x00000004ff067e24 */ /* 0x000fc8000f8e00ff */
[----:B------:R-:W-:-:S04]  /*19b0*/  IMAD R5, R5, 0x8, R6 ;  /* 0x0000000805057824 */ /* 0x000fc800078e0206 */
[----:B------:R0:W1:Y:S01]  /*19c0*/  SYNCS.PHASECHK.TRANS64.TRYWAIT P1, [R5+URZ], R4 ;  /* 0x00000004050075a7 */ /* 0x000062000802017f */
[----:B------:R-:W-:Y:S05]  /*19d0*/  @!P0 BRA `(.L_x_25) ;  /* 0x0000000000048947 */ /* 0x000fea0003800000 */
[----:B------:R-:W-:Y:S01]  /*19e0*/  BPT.TRAP 0x1 ;  /* 0x000000040000795c */ /* 0x000fe20000300000 */
.L_x_25:
[----:B-1----:R-:W-:Y:S05]  /*19f0*/  @P1 BRA `(.L_x_26) ;  /* 0x0000000000081947 */ /* 0x002fea0003800000 */
[----:B------:R-:W1:Y:S02]  /*1a00*/  SYNCS.PHASECHK.TRANS64.TRYWAIT P1, [R5+URZ], R4 ;  /* 0x00000004050075a7 */ /* 0x000e64000802017f */
[----:B-1----:R-:W-:Y:S05]  /*1a10*/  @!P1 BRA `(.L_x_27) ;  /* 0x0000006000389947 */ /* 0x002fea0003800000 */
.L_x_26:
[----:B------:R-:W-:Y:S01]  /*1a20*/  ULEA UR6, UR8, UR10, 0x7 ;  /* 0x0000000a08067291 */ /* 0x000fe2000f8e383f */
[----:B------:R-:W-:Y:S01]  /*1a30*/  WARPGROUP.ARRIVE ;  /* 0x00000000000079c5 */ /* 0x000fe20000000000 */
[----:B------:R-:W-:Y:S01]  /*1a40*/  ULEA UR4, UR8, UR41, 0x9 ;  /* 0x0000002908047291 */ /* 0x000fe2000f8e483f */
[----:B------:R-:W-:Y:S01]  /*1a50*/  UMOV UR7, 0xc0000010 ;  /* 0xc000001000077882 */ /* 0x000fe20000000000 */
[----:B------:R-:W-:Y:S02]  /*1a60*/  UMOV UR5, 0xc0000010 ;  /* 0xc000001000057882 */ /* 0x000fe40000000000 */
[----:B------:R-:W-:-:S05]  /*1a70*/  UIADD3 UR9, UR4, 0x100, URZ ;  /* 0x0000010004097890 */ /* 0x000fca000fffe03f */
[----:B------:R-:W-:Y:S01]  /*1a80*/  IGMMA.64x64x32.S8.S8 R56, gdesc[UR4], R56, gsb0 ;  /* 0x01e00000043879f1 */ /* 0x000fe20008041038 */
[----:B------:R-:W-:Y:S01]  /*1a90*/  UMOV UR5, 0xc0000010 ;  /* 0xc000001000057882 */ /* 0x000fe20000000000 */
[----:B------:R-:W-:Y:S01]  /*1aa0*/  UMOV UR4, UR9 ;  /* 0x0000000900047c82 */ /* 0x000fe20008000000 */
[----:B------:R-:W-:Y:S02]  /*1ab0*/  WARPGROUP.DEPBAR.LE gsb0, 0x0 ;  /* 0x00008000000079c5 */ /* 0x000fe40000010000 */
[----:B------:R-:W-:-:S06]  /*1ac0*/  WARPGROUP.ARRIVE ;  /* 0x00000000000079c5 */ /* 0x000fcc0000000000 */
[----:B------:R-:W-:Y:S03]  /*1ad0*/  IGMMA.64x64x32.S8.S8 R24, gdesc[UR4], R24, gsb0 ;  /* 0x01e00000041879f1 */ /* 0x000fe60008041018 */
[----:B------:R-:W-:Y:S02]  /*1ae0*/  WARPGROUP.DEPBAR.LE gsb0, 0x0 ;  /* 0x00008000000079c5 */ /* 0x000fe40000010000 */
[----:B------:R-:W-:Y:S05]  /*1af0*/  @!P0 BRA `(.L_x_28) ;  /* 0x0000000000048947 */ /* 0x000fea0003800000 */
[----:B------:R-:W-:Y:S01]  /*1b00*/  BPT.TRAP 0x1 ;  /* 0x000000040000795c */ /* 0x000fe20000300000 */
.L_x_28:
[----:B------:R-:W-:-:S13]  /*1b10*/  ISETP.NE.AND P1, PT, R102, RZ, PT ;  /* 0x000000ff6600720c */ /* 0x000fda0003f25270 */
[----:B01----:R-:W-:-:S04]  /*1b20*/  @P1 IMAD R4, R3, 0x8, R6 ;  /* 0x0000000803041824 */ /* 0x003fc800078e0206 */
[----:B------:R-:W-:-:S05]  /*1b30*/  @P1 VIADD R5, R4, 0xb0 ;  /* 0x000000b004051836 */ /* 0x000fca0000000000 */
[----:B------:R-:W-:-:S04]  /*1b40*/  @P1 PRMT R5, R22, 0x654, R5 ;  /* 0x0000065416051816 */ /* 0x000fc80000000005 */
[----:B------:R0:W-:Y:S01]  /*1b50*/  @P1 SYNCS.ARRIVE.TRANS64.RED.A1T0 RZ, [R5+URZ], RZ ;  /* 0x000000ff05ff19a7 */ /* 0x0001e2000810043f */
[----:B------:R-:W-:-:S13]  /*1b60*/  ISETP.GT.U32.AND P1, PT, R19, 0x1, PT ;  /* 0x000000011300780c */ /* 0x000fda0003f24070 */
[----:B0-----:R-:W-:Y:S05]  /*1b70*/  @P1 BRA `(.L_x_29) ;  /* 0x0000000000041947 */ /* 0x001fea0003800000 */
[----:B------:R-:W-:Y:S01]  /*1b80*/  BPT.TRAP 0x1 ;  /* 0x000000040000795c */ /* 0x000fe20000300000 */
.L_x_29:
[----:B------:R-:W-:Y:S01]  /*1b90*/  UIADD3 UR8, UR8, 0x1, URZ ;  /* 0x0000000108087890 */ /* 0x000fe2000fffe03f */
[C---:B------:R-:W-:Y:S01]  /*1ba0*/  ISETP.GT.AND P2, PT, R0.reuse, 0x1, PT ;  /* 0x000000010000780c */ /* 0x040fe20003f44270 */
[----:B------:R-:W-:Y:S02]  /*1bb0*/  VIADD R3, R3, 0x1 ;  /* 0x0000000103037836 */ /* 0x000fe40000000000 */
[----:B------:R-:W-:Y:S01]  /*1bc0*/  UISETP.NE.AND UP0, UPT, UR8, 0x16, UPT ;  /* 0x000000160800788c */ /* 0x000fe2000bf05270 */
[----:B------:R-:W-:Y:S02]  /*1bd0*/  VIADD R0, R0, 0xffffffff ;  /* 0xffffffff00007836 */ /* 0x000fe40000000000 */
[C---:B------:R-:W-:Y:S01]  /*1be0*/  ISETP.NE.AND P1, PT, R3.reuse, 0x16, PT ;  /* 0x000000160300780c */ /* 0x040fe20003f25270 */
[----:B------:R-:W-:Y:S02]  /*1bf0*/  USEL UR4, URZ, 0x1, UP0 ;  /* 0x000000013f047887 */ /* 0x000fe40008000000 */
[----:B------:R-:W-:Y:S01]  /*1c00*/  USEL UR8, UR8, URZ, UP0 ;  /* 0x0000003f08087287 */ /* 0x000fe20008000000 */
[----:B------:R-:W-:-:S03]  /*1c10*/  SEL R3, R3, RZ, P1 ;  /* 0x000000ff03037207 */ /* 0x000fc60000800000 */
[----:B------:R-:W-:Y:S01]  /*1c20*/  LOP3.LUT R7, R7, UR4, RZ, 0x3c, !PT ;  /* 0x0000000407077c12 */ /* 0x000fe2000f8e3cff */
[----:B------:R-:W-:Y:S07]  /*1c30*/  @P2 BRA `(.L_x_30) ;  /* 0xfffffffc003c2947 */ /* 0x000fee000383ffff */
.L_x_23:
[----:B------:R-:W2:Y:S02]  /*1c40*/  LDC R0, c[0x0][0x28c] ;  /* 0x0000a300ff007b82 */ /* 0x000ea40000000800 */
[----:B--2---:R-:W-:-:S13]  /*1c50*/  ISETP.GE.AND P1, PT, R0, 0x1, PT ;  /* 0x000000010000780c */ /* 0x004fda0003f26270 */
[----:B------:R-:W-:Y:S05]  /*1c60*/  @!P1 BRA `(.L_x_31) ;  /* 0x0000000000509947 */ /* 0x000fea0003800000 */
[----:B------:R-:W-:Y:S05]  /*1c70*/  @!P0 BRA `(.L_x_32) ;  /* 0x0000000000048947 */ /* 0x000fea0003800000 */
[----:B------:R-:W-:Y:S01]  /*1c80*/  BPT.TRAP 0x1 ;  /* 0x000000040000795c */ /* 0x000fe20000300000 */
.L_x_32:
[----:B------:R-:W-:Y:S01]  /*1c90*/  ISETP.NE.AND P1, PT, R102, RZ, PT ;  /* 0x000000ff6600720c */ /* 0x000fe20003f25270 */
[----:B------:R-:W-:Y:S01]  /*1ca0*/  BSSY B0, `(.L_x_33) ;  /* 0x000000e000007945 */ /* 0x000fe20003800000 */
[----:B------:R-:W-:-:S11]  /*1cb0*/  ISETP.GT.U32.AND P0, PT, R19, 0x1, PT ;  /* 0x000000011300780c */ /* 0x000fd60003f04070 */
[----:B------:R-:W-:Y:S05]  /*1cc0*/  @!P1 BRA `(.L_x_34) ;  /* 0x00000000002c9947 */ /* 0x000fea0003800000 */
[----:B------:R-:W-:-:S04]  /*1cd0*/  UISETP.LT.AND UP0, UPT, UR40, 0x1, UPT ;  /* 0x000000012800788c */ /* 0x000fc8000bf01270 */
[----:B------:R-:W-:-:S04]  /*1ce0*/  USEL UR6, UR40, 0x1, UP0 ;  /* 0x0000000128067887 */ /* 0x000fc80008000000 */
[----:B------:R-:W-:-:S04]  /*1cf0*/  UIADD3 UR6, UR39, UR40, -UR6 ;  /* 0x0000002827067290 */ /* 0x000fc8000fffe806 */
[----:B------:R-:W-:-:S04]  /*1d00*/  UIMAD.WIDE.U32 UR4, UR6, -0x45d1745d, URZ ;  /* 0xba2e8ba3060478a5 */ /* 0x000fc8000f8e003f */
[----:B------:R-:W-:-:S04]  /*1d10*/  USHF.R.U32.HI UR4, URZ, 0x4, UR5 ;  /* 0x000000043f047899 */ /* 0x000fc80008011605 */
[----:B------:R-:W-:-:S06]  /*1d20*/  UIMAD UR6, UR4, -0x16, UR6 ;  /* 0xffffffea040678a4 */ /* 0x000fcc000f8e0206 */
[----:B------:R-:W-:-:S04]  /*1d30*/  IMAD.U32 R3, RZ, RZ, UR6 ;  /* 0x00000006ff037e24 */ /* 0x000fc8000f8e00ff */
[----:B------:R-:W-:-:S04]  /*1d40*/  IMAD R0, R3, 0x8, R6 ;  /* 0x0000000803007824 */ /* 0x000fc800078e0206 */
[----:B------:R-:W-:-:S05]  /*1d50*/  VIADD R3, R0, 0xb0 ;  /* 0x000000b000037836 */ /* 0x000fca0000000000 */
[----:B------:R-:W-:-:S04]  /*1d60*/  PRMT R3, R22, 0x654, R3 ;  /* 0x0000065416037816 */ /* 0x000fc80000000003 */
[----:B------:R2:W-:Y:S03]  /*1d70*/  SYNCS.ARRIVE.TRANS64.RED.A1T0 RZ, [R3+URZ], RZ ;  /* 0x000000ff03ff79a7 */ /* 0x0005e6000810043f */
.L_x_34:
[----:B------:R-:W-:Y:S05]  /*1d80*/  BSYNC B0 ;  /* 0x0000000000007941 */ /* 0x000fea0003800000 */
.L_x_33:
[----:B------:R-:W-:Y:S05]  /*1d90*/  @P0 BRA `(.L_x_31) ;  /* 0x0000000000040947 */ /* 0x000fea0003800000 */
[----:B------:R-:W-:Y:S01]  /*1da0*/  BPT.TRAP 0x1 ;  /* 0x000000040000795c */ /* 0x000fe20000300000 */
.L_x_31:
[----:B------:R-:W3:Y:S01]  /*1db0*/  LDC R6, c[0x0][0x288] ;  /* 0x0000a200ff067b82 */ /* 0x000ee20000000800 */
[--C-:B------:R-:W-:Y:S01]  /*1dc0*/  SHF.R.U32.HI R0, RZ, 0x2, R18.reuse ;  /* 0x00000002ff007819 */ /* 0x100fe20000011612 */
[----:B------:R-:W-:Y:S01]  /*1dd0*/  IMAD.SHL.U32 R9, R92, 0x40, RZ ;  /* 0x000000405c097824 */ /* 0x000fe200078e00ff */
[----:B01----:R-:W-:Y:S01]  /*1de0*/  SHF.R.U32.HI R5, RZ, 0x7, R18 ;  /* 0x00000007ff057819 */ /* 0x003fe20000011612 */
[----:B------:R-:W-:Y:S01]  /*1df0*/  UIADD3 UR39, UR40, UR39, URZ ;  /* 0x0000002728277290 */ /* 0x000fe2000fffe03f */
[----:B--2---:R-:W-:Y:S01]  /*1e00*/  LOP3.LUT R3, R0, 0x7, RZ, 0xc0, !PT ;  /* 0x0000000700037812 */ /* 0x004fe200078ec0ff */
[----:B------:R-:W-:Y:S01]  /*1e10*/  IMAD.SHL.U32 R11, R91, 0x100, RZ ;  /* 0x000001005b0b7824 */ /* 0x000fe200078e00ff */
[C---:B------:R-:W-:Y:S01]  /*1e20*/  LOP3.LUT R4, R18.reuse, 0x60, RZ, 0xc0, !PT ;  /* 0x0000006012047812 */ /* 0x040fe200078ec0ff */
[----:B------:R-:W-:Y:S01]  /*1e30*/  UISETP.GT.U32.AND UP0, UPT, UR39, 0x15, UPT ;  /* 0x000000152700788c */ /* 0x000fe2000bf04070 */
[----:B------:R-:W-:Y:S01]  /*1e40*/  LOP3.LUT R0, R5, 0x1, RZ, 0xc0, !PT ;  /* 0x0000000105007812 */ /* 0x000fe200078ec0ff */
[C---:B------:R-:W-:Y:S01]  /*1e50*/  IMAD.SHL.U32 R94, R18.reuse, 0x2, RZ ;  /* 0x00000002125e7824 */ /* 0x040fe200078e00ff */
[----:B------:R-:W-:Y:S01]  /*1e60*/  SHF.R.U32.HI R8, RZ, 0x1, R4 ;  /* 0x00000001ff087819 */ /* 0x000fe20000011604 */
[----:B------:R-:W-:Y:S01]  /*1e70*/  ULDC UR7, c[0x0][0x284] ;  /* 0x0000a10000077ab9 */ /* 0x000fe20000000800 */
[----:B------:R-:W-:Y:S01]  /*1e80*/  LOP3.LUT R4, R18, 0x3, RZ, 0xc0, !PT ;  /* 0x0000000312047812 */ /* 0x000fe200078ec0ff */
[----:B------:R-:W-:Y:S01]  /*1e90*/  IMAD.SHL.U32 R10, R0, 0x40, RZ ;  /* 0x00000040000a7824 */ /* 0x000fe200078e00ff */
[----:B------:R-:W-:Y:S01]  /*1ea0*/  UISETP.LT.U32.AND UP0, UPT, UR40, 0x16, UP0 ;  /* 0x000000162800788c */ /* 0x000fe20008701070 */
[----:B------:R-:W-:Y:S01]  /*1eb0*/  SHF.R.S32.HI R92, RZ, 0x1f, R23 ;  /* 0x0000001fff5c7819 */ /* 0x000fe20000011417 */
[----:B------:R-:W-:Y:S01]  /*1ec0*/  UISETP.GE.U32.AND UP1, UPT, UR40, 0x16, UPT ;  /* 0x000000162800788c */ /* 0x000fe2000bf26070 */
[--C-:B------:R-:W-:Y:S01]  /*1ed0*/  IADD3 R5, RZ, -R8, -R3.reuse ;  /* 0x80000008ff057210 */ /* 0x100fe20007ffe803 */
[----:B------:R-:W-:Y:S01]  /*1ee0*/  ULDC.64 UR8, c[0x0][0x5d0] ;  /* 0x0001740000087ab9 */ /* 0x000fe20000000a00 */
[C---:B------:R-:W-:Y:S01]  /*1ef0*/  LOP3.LUT R94, R9.reuse, 0x6, R94, 0xf8, !PT ;  /* 0x00000006095e7812 */ /* 0x040fe200078ef85e */
[----:B------:R-:W-:Y:S01]  /*1f00*/  UIMAD.WIDE.U32 UR4, UR39, -0x45d1745d, URZ ;  /* 0xba2e8ba3270478a5 */ /* 0x000fe2000f8e003f */
[----:B------:R-:W-:Y:S01]  /*1f10*/  LOP3.LUT R3, R10, 0x40, R3, 0xe2, !PT ;  /* 0x000000400a037812 */ /* 0x000fe200078ee203 */
[----:B------:R-:W-:Y:S01]  /*1f20*/  USEL UR6, URZ, 0x1, !UP0 ;  /* 0x000000013f067887 */ /* 0x000fe2000c000000 */
[----:B---3--:R-:W-:Y:S01]  /*1f30*/  ISETP.GE.AND P0, PT, R9, R6, PT ;  /* 0x000000060900720c */ /* 0x008fe20003f06270 */
[----:B------:R-:W-:Y:S01]  /*1f40*/  IMAD R10, R4, -0x2, R6 ;  /* 0xfffffffe040a7824 */ /* 0x000fe200078e0206 */
[----:B------:R-:W-:Y:S01]  /*1f50*/  SHF.R.S32.HI R95, RZ, 0x1f, R94 ;  /* 0x0000001fff5f7819 */ /* 0x000fe2000001145e */
[----:B------:R-:W-:Y:S01]  /*1f60*/  IMAD R6, R92, UR8, RZ ;  /* 0x000000085c067c24 */ /* 0x000fe2000f8e02ff */
[----:B------:R-:W-:Y:S01]  /*1f70*/  ISETP.GE.OR P0, PT, R11, UR7, P0 ;  /* 0x000000070b007c0c */ /* 0x000fe20008706670 */
[----:B------:R-:W-:Y:S01]  /*1f80*/  IMAD R0, R0, -0x40, R5 ;  /* 0xffffffc000007824 */ /* 0x000fe200078e0205 */
[----:B------:R-:W-:Y:S01]  /*1f90*/  USHF.R.U32.HI UR4, URZ, 0x4, UR5 ;  /* 0x000000043f047899 */ /* 0x000fe20008011605 */
[----:B------:R-:W-:Y:S01]  /*1fa0*/  IMAD.WIDE R4, R91, 0x100, RZ ;  /* 0x000001005b047825 */ /* 0x000fe200078e02ff */
[----:B------:R-:W-:-:S02]  /*1fb0*/  ULOP3.LUT UR38, UR38, UR6, URZ, 0x3c, !UPT ;  /* 0x0000000626267292 */ /* 0x000fc4000f8e3c3f */
[----:B------:R-:W-:Y:S01]  /*1fc0*/  UIMAD UR39, UR4, -0x16, UR39 ;  /* 0xffffffea042778a4 */ /* 0x000fe2000f8e0227 */
[C---:B------:R-:W-:Y:S01]  /*1fd0*/  IMAD R13, R23.reuse, UR9, R6 ;  /* 0x00000009170d7c24 */ /* 0x040fe2000f8e0206 */
[----:B------:R-:W-:Y:S01]  /*1fe0*/  @UP1 ULOP3.LUT UR38, UR38, 0x1, UR4, 0x78, !UPT ;  /* 0x0000000126261892 */ /* 0x000fe2000f8e7804 */
[----:B------:R-:W-:Y:S01]  /*1ff0*/  IMAD.WIDE.U32 R6, R23, UR8, R94 ;  /* 0x0000000817067c25 */ /* 0x000fe2000f8e005e */
[----:B------:R-:W-:Y:S02]  /*2000*/  IADD3 R91, -R11, UR7, R0 ;  /* 0x000000070b5b7c10 */ /* 0x000fe4000fffe100 */
[----:B------:R-:W-:Y:S01]  /*2010*/  LOP3.LUT R105, R4, R3, R8, 0xfe, !PT ;  /* 0x0000000304697212 */ /* 0x000fe200078efe08 */
[----:B------:R-:W-:Y:S02]  /*2020*/  IMAD.IADD R7, R7, 0x1, R13 ;  /* 0x0000000107077824 */ /* 0x000fe400078e020d */
[----:B------:R-:W-:Y:S02]  /*2030*/  IMAD.IADD R3, R10, 0x1, -R9 ;  /* 0x000000010a037824 */ /* 0x000fe400078e0a09 */
[----:B------:R-:W-:Y:S01]  /*2040*/  IMAD.MOV.U32 R0, RZ, RZ, -0x1 ;  /* 0xffffffffff007424 */ /* 0x000fe200078e00ff */
[----:B------:R-:W-:Y:S06]  /*2050*/  @P0 BRA `(.L_x_35) ;  /* 0x0000003000f40947 */ /* 0x000fec0003800000 */
[----:B------:R-:W0:Y:S01]  /*2060*/  LDC.64 R20, c[0x0][0x5c8] ;  /* 0x00017200ff147b82 */ /* 0x000e220000000a00 */
[----:B------:R-:W-:Y:S01]  /*2070*/  ULDC.64 UR4, c[0x0][0x5c0] ;  /* 0x0001700000047ab9 */ /* 0x000fe20000000a00 */
[----:B------:R-:W-:Y:S01]  /*2080*/  BSSY B0, `(.L_x_35) ;  /* 0x000033a000007945 */ /* 0x000fe20003800000 */
[-C--:B0-----:R-:W-:Y:S01]  /*2090*/  IMAD R8, R5, R20.reuse, RZ ;  /* 0x0000001405087224 */ /* 0x081fe200078e02ff */
[----:B------:R-:W-:Y:S01]  /*20a0*/  SHF.L.U64.HI R13, R20, 0x7, R21 ;  /* 0x00000007140d7819 */ /* 0x000fe20000010215 */
[----:B------:R-:W-:-:S04]  /*20b0*/  IMAD.WIDE.U32 R6, R105, R20, R6 ;  /* 0x0000001469067225 */ /* 0x000fc800078e0006 */
[----:B------:R-:W-:Y:S01]  /*20c0*/  IMAD R9, R105, R21, R8 ;  /* 0x0000001569097224 */ /* 0x000fe200078e0208 */
[----:B------:R-:W-:Y:S01]  /*20d0*/  IADD3 R14, P0, R6, UR4, RZ ;  /* 0x00000004060e7c10 */ /* 0x000fe2000ff1e0ff */
[C---:B------:R-:W-:Y:S02]  /*20e0*/  IMAD.SHL.U32 R11, R20.reuse, 0x80, RZ ;  /* 0x00000080140b7824 */ /* 0x040fe400078e00ff */
[----:B------:R-:W-:Y:S01]  /*20f0*/  IMAD.IADD R9, R7, 0x1, R9 ;  /* 0x0000000107097824 */ /* 0x000fe200078e0209 */
[-C--:B------:R-:W-:Y:S02]  /*2100*/  LEA R6, P1, R20, R14.reuse, 0x3 ;  /* 0x0000000e14067211 */ /* 0x080fe400078218ff */
[----:B------:R-:W-:Y:S02]  /*2110*/  IADD3 R8, P2, R11, R14, RZ ;  /* 0x0000000e0b087210 */ /* 0x000fe40007f5e0ff */
[----:B------:R-:W-:Y:S02]  /*2120*/  IADD3.X R15, R9, UR5, RZ, P0, !PT ;  /* 0x00000005090f7c10 */ /* 0x000fe400087fe4ff */
[----:B-----5:R-:W-:-:S02]  /*2130*/  ISETP.NE.AND P0, PT, R89, RZ, PT ;  /* 0x000000ff5900720c */ /* 0x020fc40003f05270 */
[----:B------:R-:W-:Y:S01]  /*2140*/  LEA.HI.X R7, R20, R15, R21, 0x3, P1 ;  /* 0x0000000f14077211 */ /* 0x000fe200008f1c15 */
[----:B------:R-:W-:Y:S01]  /*2150*/  IMAD.X R9, R13, 0x1, R15, P2 ;  /* 0x000000010d097824 */ /* 0x000fe200010e060f */
[----:B------:R-:W-:-:S05]  /*2160*/  IADD3 R10, P1, R11, R6, RZ ;  /* 0x000000060b0a7210 */ /* 0x000fca0007f3e0ff */
[----:B------:R-:W-:-:S04]  /*2170*/  IMAD.X R11, R13, 0x1, R7, P1 ;  /* 0x000000010d0b7824 */ /* 0x000fc800008e0607 */
[----:B------:R-:W-:Y:S05]  /*2180*/  @!P0 BRA `(.L_x_36) ;  /* 0x0000002400948947 */ /* 0x000fea0003800000 */
[----:B------:R-:W0:Y:S01]  /*2190*/  LDC.64 R20, c[0x0][0x5b0] ;  /* 0x00016c00ff147b82 */ /* 0x000e220000000a00 */
[----:B------:R-:W-:Y:S01]  /*21a0*/  ULDC.64 UR4, c[0x0][0x5b8] ;  /* 0x00016e0000047ab9 */ /* 0x000fe20000000a00 */
[----:B------:R-:W-:Y:S01]  /*21b0*/  ISETP.GE.AND P0, PT, R91, 0x1, PT ;  /* 0x000000015b00780c */ /* 0x000fe20003f06270 */
[----:B------:R-:W-:Y:S01]  /*21c0*/  IMAD R92, R92, UR4, RZ ;  /* 0x000000045c5c7c24 */ /* 0x000fe2000f8e02ff */
[----:B------:R-:W-:Y:S01]  /*21d0*/  BSSY B1, `(.L_x_37) ;  /* 0x0000010000017945 */ /* 0x000fe20003800000 */
[----:B------:R-:W-:Y:S01]  /*21e0*/  IMAD.WIDE.U32 R94, R23, UR4, R94 ;  /* 0x00000004175e7c25 */ /* 0x000fe2000f8e005e */
[----:B------:R-:W-:Y:S02]  /*21f0*/  ISETP.LT.OR P2, PT, R3, 0x1, !P0 ;  /* 0x000000010300780c */ /* 0x000fe40004741670 */
[----:B------:R-:W1:Y:S01]  /*2200*/  LDC.64 R12, c[0x0][0x5a8] ;  /* 0x00016a00ff0c7b82 */ /* 0x000e620000000a00 */
[----:B------:R-:W-:Y:S02]  /*2210*/  IMAD R23, R23, UR5, R92 ;  /* 0x0000000517177c24 */ /* 0x000fe4000f8e025c */
[----:B------:R-:W-:-:S02]  /*2220*/  IMAD.MOV.U32 R92, RZ, RZ, R94 ;  /* 0x000000ffff5c7224 */ /* 0x000fc400078e005e */
[----:B------:R-:W-:Y:S02]  /*2230*/  IMAD.IADD R93, R95, 0x1, R23 ;  /* 0x000000015f5d7824 */ /* 0x000fe400078e0217 */
[-C--:B0-----:R-:W-:Y:S01]  /*2240*/  IMAD R98, R5, R20.reuse, RZ ;  /* 0x0000001405627224 */ /* 0x081fe200078e02ff */
[----:B------:R-:W-:Y:S01]  /*2250*/  SHF.L.U64.HI R99, R20, 0x3, R21 ;  /* 0x0000000314637819 */ /* 0x000fe20000010215 */
[----:B------:R-:W-:-:S04]  /*2260*/  IMAD.WIDE.U32 R96, R105, R20, R92 ;  /* 0x0000001469607225 */ /* 0x000fc800078e005c */
[----:B------:R-:W-:Y:S01]  /*2270*/  IMAD R103, R105, R21, R98 ;  /* 0x0000001569677224 */ /* 0x000fe200078e0262 */
[----:B-1----:R-:W-:Y:S01]  /*2280*/  IADD3 R96, P1, R96, R12, RZ ;  /* 0x0000000c60607210 */ /* 0x002fe20007f3e0ff */
[----:B------:R-:W-:-:S03]  /*2290*/  IMAD.SHL.U32 R98, R20, 0x8, RZ ;  /* 0x0000000814627824 */ /* 0x000fc600078e00ff */
[----:B------:R-:W-:Y:S01]  /*22a0*/  IADD3.X R97, R13, R97, R103, P1, !PT ;  /* 0x000000610d617210 */ /* 0x000fe20000ffe467 */
[----:B------:R-:W-:Y:S08]  /*22b0*/  @P2 BRA `(.L_x_38) ;  /* 0x0000000000042947 */ /* 0x000ff00003800000 */
[----:B------:R0:W5:Y:S02]  /*22c0*/  LDG.E.U8 R90, desc[UR36][R96.64] ;  /* 0x00000024605a7981 */ /* 0x000164000c1e1100 */
.L_x_38:
[----:B------:R-:W-:Y:S05]  /*22d0*/  BSYNC B1 ;  /* 0x0000000000017941 */ /* 0x000fea0003800000 */
.L_x_37:
[----:B-----5:R-:W-:Y:S01]  /*22e0*/  LOP3.LUT R23, R90, 0xffff, RZ, 0xc0, !PT ;  /* 0x0000ffff5a177812 */ /* 0x020fe200078ec0ff */
[----:B------:R-:W-:Y:S01]  /*22f0*/  IMAD.WIDE.U32 R100, R105, R20, R98 ;  /* 0x0000001469647225 */ /* 0x000fe200078e0062 */
[----:B------:R-:W-:Y:S01]  /*2300*/  ISETP.GE.AND P1, PT, R91, 0x9, PT ;  /* 0x000000095b00780c */ /* 0x000fe20003f26270 */
[----:B------:R-:W-:Y:S01]  /*2310*/  BSSY B1, `(.L_x_39) ;  /* 0x000000e000017945 */ /* 0x000fe20003800000 */
[----:B------:R-:W-:Y:S01]  /*2320*/  PRMT R104, R23, 0x8880, RZ ;  /* 0x0000888017687816 */ /* 0x000fe200000000ff */
[----:B------:R-:W-:Y:S01]  /*2330*/  IMAD.IADD R23, R103, 0x1, R101 ;  /* 0x0000000167177824 */ /* 0x000fe200078e0265 */
[----:B------:R-:W-:-:S04]  /*2340*/  IADD3 R100, P3, P4, R94, R12, R100 ;  /* 0x0000000c5e647210 */ /* 0x000fc80007c7e064 */
[----:B------:R-:W-:Y:S01]  /*2350*/  IADD3.X R101, R93, R13, R23, P3, P4 ;  /* 0x0000000d5d657210 */ /* 0x000fe20001fe8417 */
[----:B------:R-:W-:Y:S01]  /*2360*/  IMAD R23, R104, R89, RZ ;  /* 0x0000005968177224 */ /* 0x000fe200078e02ff */
[C---:B------:R-:W-:Y:S02]  /*2370*/  ISETP.LT.OR P4, PT, R3.reuse, 0x2, !P0 ;  /* 0x000000020300780c */ /* 0x040fe40004781670 */
[----:B------:R-:W-:Y:S01]  /*2380*/  ISETP.LT.OR P3, PT, R3, 0x1, !P1 ;  /* 0x000000010300780c */ /* 0x000fe20004f61670 */
[----:B------:R-:W-:-:S05]  /*2390*/  @!P2 IMAD R103, R56, R88, R23 ;  /* 0x000000583867a224 */ /* 0x000fca00078e0217 */
[----:B------:R1:W-:Y:S05]  /*23a0*/  @!P2 STG.E.U8 desc[UR36][R14.64], R103 ;  /* 0x000000670e00a986 */ /* 0x0003ea000c101124 */
[----:B------:R-:W-:Y:S05]  /*23b0*/  @P4 BRA `(.L_x_40) ;  /* 0x00000000000c4947 */ /* 0x000fea0003800000 */
[----:B------:R-:W2:Y:S02]  /*23c0*/  LDG.E.U8 R90, desc[UR36][R96.64+0x1] ;  /* 0x00000124605a7981 */ /* 0x000ea4000c1e1100 */
[----:B--2---:R-:W-:-:S05]  /*23d0*/  PRMT R56, R90, 0x8880, RZ ;  /* 0x000088805a387816 */ /* 0x004fca00000000ff */
[----:B------:R-:W-:-:S07]  /*23e0*/  IMAD R23, R56, R89, RZ ;  /* 0x0000005938177224 */ /* 0x000fce00078e02ff */
.L_x_40:
[----:B------:R-:W-:Y:S05]  /*23f0*/  BSYNC B1 ;  /* 0x0000000000017941 */ /* 0x000fea0003800000 */
.L_x_39:
[----:B------:R-:W-:Y:S01]  /*2400*/  @!P4 IMAD R57, R57, R88, R23 ;  /* 0x000000583939c224 */ /* 0x000fe200078e0217 */
[----:B------:R-:W-:Y:S04]  /*2410*/  BSSY B1, `(.L_x_41) ;  /* 0x0000006000017945 */ /* 0x000fe80003800000 */
[----:B------:R2:W-:Y:S01]  /*2420*/  @!P4 STG.E.U8 desc[UR36][R14.64+0x1], R57 ;  /* 0x000001390e00c986 */ /* 0x0005e2000c101124 */
[----:B------:R-:W-:Y:S05]  /*2430*/  @P3 BRA `(.L_x_42) ;  /* 0x00000000000c3947 */ /* 0x000fea0003800000 */
[----:B------:R-:W3:Y:S02]  /*2440*/  LDG.E.U8 R90, desc[UR36][R100.64] ;  /* 0x00000024645a7981 */ /* 0x000ee4000c1e1100 */
[----:B---3--:R-:W-:-:S05]  /*2450*/  PRMT R56, R90, 0x8880, RZ ;  /* 0x000088805a387816 */ /* 0x008fca00000000ff */
[----:B------:R-:W-:-:S07]  /*2460*/  IMAD R23, R56, R89, RZ ;  /* 0x0000005938177224 */ /* 0x000fce00078e02ff */
.L_x_42:
[----:B------:R-:W-:Y:S05]  /*2470*/  BSYNC B1 ;  /* 0x0000000000017941 */ /* 0x000fea0003800000 */
.L_x_41:
[C---:B------:R-:W-:Y:S01]  /*2480*/  ISETP.LT.OR P2, PT, R3.reuse, 0x2, !P1 ;  /* 0x000000020300780c */ /* 0x040fe20004f41670 */
[----:B--2---:R-:W-:Y:S01]  /*2490*/  @!P3 IMAD R57, R58, R88, R23 ;  /* 0x000000583a39b224 */ /* 0x004fe200078e0217 */
[----:B------:R-:W-:Y:S01]  /*24a0*/  BSSY B1, `(.L_x_43) ;  /* 0x0000008000017945 */ /* 0x000fe20003800000 */
[----:B------:R-:W-:-:S03]  /*24b0*/  ISETP.LT.OR P4, PT, R3, 0x9, !P0 ;  /* 0x000000090300780c */ /* 0x000fc60004781670 */
[----:B------:R2:W-:Y:S01]  /*24c0*/  @!P3 STG.E.U8 desc[UR36][R6.64], R57 ;  /* 0x000000390600b986 */ /* 0x0005e2000c101124 */
[----:B------:R-:W-:-:S06]  /*24d0*/  ISETP.LT.OR P3, PT, R3, 0xa, !P0 ;  /* 0x0000000a0300780c */ /* 0x000fcc0004761670 */
[----:B------:R-:W-:Y:S07]  /*24e0*/  @P2 BRA `(.L_x_44) ;  /* 0x00000000000c2947 */ /* 0x000fee0003800000 */
[----:B------:R-:W3:Y:S02]  /*24f0*/  LDG.E.U8 R90, desc[UR36][R100.64+0x1] ;  /* 0x00000124645a7981 */ /* 0x000ee4000c1e1100 */
[----:B---3--:R-:W-:-:S05]  /*2500*/  PRMT R56, R90, 0x8880, RZ ;  /* 0x000088805a387816 */ /* 0x008fca00000000ff */
[----:B------:R-:W-:-:S07]  /*2510*/  IMAD R23, R56, R89, RZ ;  /* 0x0000005938177224 */ /* 0x000fce00078e02ff */
.L_x_44:
[----:B------:R-:W-:Y:S05]  /*2520*/  BSYNC B1 ;  /* 0x0000000000017941 */ /* 0x000fea0003800000 */
.L_x_43:
[----:B------:R-:W-:Y:S01]  /*2530*/  @!P2 IMAD R59, R59, R88, R23 ;  /* 0x000000583b3ba224 */ /* 0x000fe200078e0217 */
[----:B------:R-:W-:Y:S04]  /*2540*/  BSSY B1, `(.L_x_45) ;  /* 0x0000006000017945 */ /* 0x000fe80003800000 */
[----:B------:R3:W-:Y:S01]  /*2550*/  @!P2 STG.E.U8 desc[UR36][R6.64+0x1], R59 ;  /* 0x0000013b0600a986 */ /* 0x0007e2000c101124 */
[----:B------:R-:W-:Y:S05]  /*2560*/  @P4 BRA `(.L_x_46) ;  /* 0x00000000000c4947 */ /* 0x000fea0003800000 */
[----:B------:R-:W4:Y:S02]  /*2570*/  LDG.E.U8 R90, desc[UR36][R96.64+0x8] ;  /* 0x00000824605a7981 */ /* 0x000f24000c1e1100 */
[----:B----4-:R-:W-:-:S05]  /*2580*/  PRMT R56, R90, 0x8880, RZ ;  /* 0x000088805a387816 */ /* 0x010fca00000000ff */
[----:B------:R-:W-:-:S07]  /*2590*/  IMAD R23, R56, R89, RZ ;  /* 0x0000005938177224 */ /* 0x000fce00078e02ff */
.L_x_46:
[----:B------:R-:W-:Y:S05]  /*25a0*/  BSYNC B1 ;  /* 0x0000000000017941 */ /* 0x000fea0003800000 */
.L_x_45:
[----:B--2---:R-:W-:Y:S01]  /*25b0*/  @!P4 IMAD R57, R60, R88, R23 ;  /* 0x000000583c39c224 */ /* 0x004fe200078e0217 */
[----:B------:R-:W-:Y:S04]  /*25c0*/  BSSY B1, `(.L_x_47) ;  /* 0x0000006000017945 */ /* 0x000fe80003800000 */
[----:B------:R2:W-:Y:S01]  /*25d0*/  @!P4 STG.E.U8 desc[UR36][R14.64+0x8], R57 ;  /* 0x000008390e00c986 */ /* 0x0005e2000c101124 */
[----:B------:R-:W-:Y:S05]  /*25e0*/  @P3 BRA `(.L_x_48) ;  /* 0x00000000000c3947 */ /* 0x000fea0003800000 */
[----:B------:R-:W4:Y:S02]  /*25f0*/  LDG.E.U8 R90, desc[UR36][R96.64+0x9] ;  /* 0x00000924605a7981 */ /* 0x000f24000c1e1100 */
[----:B----4-:R-:W-:-:S05]  /*2600*/  PRMT R56, R90, 0x8880, RZ ;  /* 0x000088805a387816 */ /* 0x010fca00000000ff */
[----:B------:R-:W-:-:S07]  /*2610*/  IMAD R23, R56, R89, RZ ;  /* 0x0000005938177224 */ /* 0x000fce00078e02ff */
.L_x_48:
[----:B------:R-:W-:Y:S05]  /*2620*/  BSYNC B1 ;  /* 0x0000000000017941 */ /* 0x000fea0003800000 */
.L_x_47:
[----:B------:R-:W-:Y:S01]  /*2630*/  ISETP.LT.OR P2, PT, R3, 0x9, !P1 ;  /* 0x000000090300780c */ /* 0x000fe20004f41670 */
[----:B------:R-:W-:Y:S01]  /*2640*/  @!P3 IMAD R61, R61, R88, R23 ;  /* 0x000000583d3db224 */ /* 0x000fe200078e0217 */
[----:B------:R-:W-:Y:S01]  /*2650*/  BSSY B1, `(.L_x_49) ;  /* 0x0000008000017945 */ /* 0x000fe20003800000 */
[----:B------:R-:W-:-:S03]  /*2660*/  ISETP.LT.OR P4, PT, R3, 0xa, !P1 ;  /* 0x0000000a0300780c */ /* 0x000fc60004f81670 */
[----:B------:R4:W-:Y:S01]  /*2670*/  @!P3 STG.E.U8 desc[UR36][R14.64+0x9], R61 ;  /* 0x0000093d0e00b986 */ /* 0x0009e2000c101124 */
[----:B------:R-:W-:-:S06]  /*2680*/  ISETP.LT.OR P3, PT, R3, 0x11, !P0 ;  /* 0x000000110300780c */ /* 0x000fcc0004761670 */
[----:B------:R-:W-:Y:S07]  /*2690*/  @P2 BRA `(.L_x_50) ;  /* 0x00000000000c2947 */ /* 0x000fee0003800000 */
[----:B------:R-:W5:Y:S02]  /*26a0*/  LDG.E.U8 R90, desc[UR36][R100.64+0x8] ;  /* 0x00000824645a7981 */ /* 0x000f64000c1e1100 */
[----:B-----5:R-:W-:-:S05]  /*26b0*/  PRMT R56, R90, 0x8880, RZ ;  /* 0x000088805a387816 */ /* 0x020fca00000000ff */
[----:B------:R-:W-:-:S07]  /*26c0*/  IMAD R23, R56, R89, RZ ;  /* 0x0000005938177224 */ /* 0x000fce00078e02ff */
.L_x_50:
[----:B------:R-:W-:Y:S05]  /*26d0*/  BSYNC B1 ;  /* 0x0000000000017941 */ /* 0x000fea0003800000 */
.L_x_49:
[----:B--2---:R-:W-:Y:S01]  /*26e0*/  @!P2 IMAD R57, R62, R88, R23 ;  /* 0x000000583e39a224 */ /* 0x004fe200078e0217 */
[----:B------:R-:W-:Y:S04]  /*26f0*/  BSSY B1, `(.L_x_51) ;  /* 0x0000006000017945 */ /* 0x000fe80003800000 */
[----:B------:R2:W-:Y:S01]  /*2700*/  @!P2 STG.E.U8 desc[UR36][R6.64+0x8], R57 ;  /* 0x000008390600a986 */ /* 0x0005e2000c101124 */
[----:B------:R-:W-:Y:S05]  /*2710*/  @P4 BRA `(.L_x_52) ;  /* 0x00000000000c4947 */ /* 0x000fea0003800000 */
[----:B------:R-:W5:Y:S02]  /*2720*/  LDG.E.U8 R90, desc[UR36][R100.64+0x9] ;  /* 0x00000924645a7981 */ /* 0x000f64000c1e1100 */
[----:B-----5:R-:W-:-:S05]  /*2730*/  PRMT R56, R90, 0x8880, RZ ;  /* 0x000088805a387816 */ /* 0x020fca00000000ff */
[----:B------:R-:W-:-:S07]  /*2740*/  IMAD R23, R56, R89, RZ ;  /* 0x0000005938177224 */ /* 0x000fce00078e02ff */
.L_x_52:
[----:B------:R-:W-:Y:S05]  /*2750*/  BSYNC B1 ;  /* 0x0000000000017941 */ /* 0x000fea0003800000 */
.L_x_51:
[----:B------:R-:W-:Y:S01]  /*2760*/  @!P4 IMAD R63, R63, R88, R23 ;  /* 0x000000583f3fc224 */ /* 0x000fe200078e0217 */
[----:B------:R-:W-:Y:S04]  /*2770*/  BSSY B1, `(.L_x_53) ;  /* 0x0000006000017945 */ /* 0x000fe80003800000 */
[----:B------:R0:W-:Y:S01]  /*2780*/  @!P4 STG.E.U8 desc[UR36][R6.64+0x9], R63 ;  /* 0x0000093f0600c986 */ /* 0x0001e2000c101124 */
[----:B------:R-:W-:Y:S05]  /*2790*/  @P3 BRA `(.L_x_54) ;  /* 0x00000000000c3947 */ /* 0x000fea0003800000 */
[----:B------:R-:W5:Y:S02]  /*27a0*/  LDG.E.U8 R90, desc[UR36][R96.64+0x10] ;  /* 0x00001024605a7981 */ /* 0x000f64000c1e1100 */
[----:B-----5:R-:W-:-:S05]  /*27b0*/  PRMT R56, R90, 0x8880, RZ ;  /* 0x000088805a387816 */ /* 0x020fca00000000ff */
[----:B------:R-:W-:-:S07]  /*27c0*/  IMAD R23, R56, R89, RZ ;  /* 0x0000005938177224 */ /* 0x000fce00078e02ff */
.L_x_54:
[----:B------:R-:W-:Y:S05]  /*27d0*/  BSYNC B1 ;  /* 0x0000000000017941 */ /* 0x000fea0003800000 */
.L_x_53:
[C---:B------:R-:W-:Y:S01]  /*27e0*/  ISETP.LT.OR P2, PT, R3.reuse, 0x12, !P0 ;  /* 0x000000120300780c */ /* 0x040fe20004741670 */
[----:B--2---:R-:W-:Y:S01]  /*27f0*/  @!P3 IMAD R57, R64, R88, R23 ;  /* 0x000000584039b224 */ /* 0x004fe200078e0217 */
        /* <DEDUP_REMOVED lines=8> */
.L_x_56:
[----:B------:R-:W-:Y:S05]  /*2880*/  BSYNC B1 ;  /* 0x0000000000017941 */ /* 0x000fea0003800000 */
.L_x_55:
[----:B------:R-:W-:Y:S01]  /*2890*/  @!P2 IMAD R65, R65, R88, R23 ;  /* 0x000000584141a224 */ /* 0x000fe200078e0217 */
[----:B------:R-:W-:Y:S04]  /*28a0*/  BSSY B1, `(.L_x_57) ;  /* 0x0000006000017945 */ /* 0x000fe80003800000 */
[----:B------:R0:W-:Y:S01]  /*28b0*/  @!P2 STG.E.U8 desc[UR36][R14.64+0x11], R65 ;  /* 0x000011410e00a986 */ /* 0x0001e2000c101124 */
[----:B------:R-:W-:Y:S05]  /*28c0*/  @P4 BRA `(.L_x_58) ;  /* 0x00000000000c4947 */ /* 0x000fea0003800000 */
[----:B------:R-:W5:Y:S02]  /*28d0*/  LDG.E.U8 R90, desc[UR36][R100.64+0x10] ;  /* 0x00001024645a7981 */ /* 0x000f64000c1e1100 */
[----:B-----5:R-:W-:-:S05]  /*28e0*/  PRMT R56, R90, 0x8880, RZ ;  /* 0x000088805a387816 */ /* 0x020fca00000000ff */
[----:B------:R-:W-:-:S07]  /*28f0*/  IMAD R23, R56, R89, RZ ;  /* 0x0000005938177224 */ /* 0x000fce00078e02ff */
.L_x_58:
[----:B------:R-:W-:Y:S05]  /*2900*/  BSYNC B1 ;  /* 0x0000000000017941 */ /* 0x000fea0003800000 */
.L_x_57:
[----:B--2---:R-:W-:Y:S01]  /*2910*/  @!P4 IMAD R57, R66, R88, R23 ;  /* 0x000000584239c224 */ /* 0x004fe200078e0217 */
[----:B------:R-:W-:Y:S04]  /*2920*/  BSSY B1, `(.L_x_59) ;  /* 0x0000006000017945 */ /* 0x000fe80003800000 */
[----:B------:R2:W-:Y:S01]  /*2930*/  @!P4 STG.E.U8 desc[UR36][R6.64+0x10], R57 ;  /* 0x000010390600c986 */ /* 0x0005e2000c101124 */
[----:B------:R-:W-:Y:S05]  /*2940*/  @P3 BRA `(.L_x_60) ;  /* 0x00000000000c3947 */ /* 0x000fea0003800000 */
[----:B------:R-:W5:Y:S02]  /*2950*/  LDG.E.U8 R90, desc[UR36][R100.64+0x11] ;  /* 0x00001124645a7981 */ /* 0x000f64000c1e1100 */
[----:B-----5:R-:W-:-:S05]  /*2960*/  PRMT R56, R90, 0x8880, RZ ;  /* 0x000088805a387816 */ /* 0x020fca00000000ff */
[----:B------:R-:W-:-:S07]  /*2970*/  IMAD R23, R56, R89, RZ ;  /* 0x0000005938177224 */ /* 0x000fce00078e02ff */
.L_x_60:
[----:B------:R-:W-:Y:S05]  /*2980*/  BSYNC B1 ;  /* 0x0000000000017941 */ /* 0x000fea0003800000 */
.L_x_59:
        /* <DEDUP_REMOVED lines=10> */
.L_x_62:
[----:B------:R-:W-:Y:S05]  /*2a30*/  BSYNC B1 ;  /* 0x0000000000017941 */ /* 0x000fea0003800000 */
.L_x_61:
[----:B--2---:R-:W-:Y:S01]  /*2a40*/  @!P2 IMAD R57, R68, R88, R23 ;  /* 0x000000584439a224 */ /* 0x004fe200078e0217 */
[----:B------:R-:W-:Y:S04]  /*2a50*/  BSSY B1, `(.L_x_63) ;  /* 0x0000006000017945 */ /* 0x000fe80003800000 */
[----:B------:R2:W-:Y:S01]  /*2a60*/  @!P2 STG.E.U8 desc[UR36][R14.64+0x18], R57 ;  /* 0x000018390e00a986 */ /* 0x0005e2000c101124 */
[----:B------:R-:W-:Y:S05]  /*2a70*/  @P4 BRA `(.L_x_64) ;  /* 0x00000000000c4947 */ /* 0x000fea0003800000 */
[----:B------:R-:W5:Y:S02]  /*2a80*/  LDG.E.U8 R90, desc[UR36][R96.64+0x19] ;  /* 0x00001924605a7981 */ /* 0x000f64000c1e1100 */
[----:B-----5:R-:W-:-:S05]  /*2a90*/  PRMT R56, R90, 0x8880, RZ ;  /* 0x000088805a387816 */ /* 0x020fca00000000ff */
[----:B------:R-:W-:-:S07]  /*2aa0*/  IMAD R23, R56, R89, RZ ;  /* 0x0000005938177224 */ /* 0x000fce00078e02ff */
.L_x_64:
[----:B------:R-:W-:Y:S05]  /*2ab0*/  BSYNC B1 ;  /* 0x0000000000017941 */ /* 0x000fea0003800000 */
.L_x_63:
[----:B------:R-:W-:Y:S01]  /*2ac0*/  @!P4 IMAD R69, R69, R88, R23 ;  /* 0x000000584545c224 */ /* 0x000fe200078e0217 */
[----:B------:R-:W-:Y:S04]  /*2ad0*/  BSSY B1, `(.L_x_65) ;  /* 0x0000006000017945 */ /* 0x000fe80003800000 */
[----:B------:R0:W-:Y:S01]  /*2ae0*/  @!P4 STG.E.U8 desc[UR36][R14.64+0x19], R69 ;  /* 0x000019450e00c986 */ /* 0x0001e2000c101124 */
[----:B------:R-:W-:Y:S05]  /*2af0*/  @P3 BRA `(.L_x_66) ;  /* 0x00000000000c3947 */ /* 0x000fea0003800000 */
[----:B------:R-:W5:Y:S02]  /*2b00*/  LDG.E.U8 R90, desc[UR36][R100.64+0x18] ;  /* 0x00001824645a7981 */ /* 0x000f64000c1e1100 */
[----:B-----5:R-:W-:-:S05]  /*2b10*/  PRMT R56, R90, 0x8880, RZ ;  /* 0x000088805a387816 */ /* 0x020fca00000000ff */
[----:B------:R-:W-:-:S07]  /*2b20*/  IMAD R23, R56, R89, RZ ;  /* 0x0000005938177224 */ /* 0x000fce00078e02ff */
.L_x_66:
[----:B------:R-:W-:Y:S05]  /*2b30*/  BSYNC B1 ;  /* 0x0000000000017941 */ /* 0x000fea0003800000 */
.L_x_65:
        /* <DEDUP_REMOVED lines=10> */
.L_x_68:
[----:B------:R-:W-:Y:S05]  /*2be0*/  BSYNC B1 ;  /* 0x0000000000017941 */ /* 0x000fea0003800000 */
.L_x_67:
[----:B------:R-:W-:Y:S01]  /*2bf0*/  @!P2 IMAD R71, R71, R88, R23 ;  /* 0x000000584747a224 */ /* 0x000fe200078e0217 */
[----:B------:R-:W-:Y:S04]  /*2c00*/  BSSY B1, `(.L_x_69) ;  /* 0x0000006000017945 */ /* 0x000fe80003800000 */
[----:B------:R0:W-:Y:S01]  /*2c10*/  @!P2 STG.E.U8 desc[UR36][R6.64+0x19], R71 ;  /* 0x000019470600a986 */ /* 0x0001e2000c101124 */
[----:B------:R-:W-:Y:S05]  /*2c20*/  @P4 BRA `(.L_x_70) ;  /* 0x00000000000c4947 */ /* 0x000fea0003800000 */
[----:B------:R-:W5:Y:S02]  /*2c30*/  LDG.E.U8 R90, desc[UR36][R96.64+0x20] ;  /* 0x00002024605a7981 */ /* 0x000f64000c1e1100 */
[----:B-----5:R-:W-:-:S05]  /*2c40*/  PRMT R56, R90, 0x8880, RZ ;  /* 0x000088805a387816 */ /* 0x020fca00000000ff */
[----:B------:R-:W-:-:S07]  /*2c50*/  IMAD R23, R56, R89, RZ ;  /* 0x0000005938177224 */ /* 0x000fce00078e02ff */
.L_x_70:
[----:B------:R-:W-:Y:S05]  /*2c60*/  BSYNC B1 ;  /* 0x0000000000017941 */ /* 0x000fea0003800000 */
.L_x_69:
[----:B--2---:R-:W-:Y:S01]  /*2c70*/  @!P4 IMAD R57, R72, R88, R23 ;  /* 0x000000584839c224 */ /* 0x004fe200078e0217 */
[----:B------:R-:W-:Y:S04]  /*2c80*/  BSSY B1, `(.L_x_71) ;  /* 0x0000006000017945 */ /* 0x000fe80003800000 */
[----:B------:R2:W-:Y:S01]  /*2c90*/  @!P4 STG.E.U8 desc[UR36][R14.64+0x20], R57 ;  /* 0x000020390e00c986 */ /* 0x0005e2000c101124 */
[----:B------:R-:W-:Y:S05]  /*2ca0*/  @P3 BRA `(.L_x_72) ;  /* 0x00000000000c3947 */ /* 0x000fea0003800000 */
[----:B------:R-:W5:Y:S02]  /*2cb0*/  LDG.E.U8 R90, desc[UR36][R96.64+0x21] ;  /* 0x00002124605a7981 */ /* 0x000f64000c1e1100 */
[----:B-----5:R-:W-:-:S05]  /*2cc0*/  PRMT R56, R90, 0x8880, RZ ;  /* 0x000088805a387816 */ /* 0x020fca00000000ff */
[----:B------:R-:W-:-:S07]  /*2cd0*/  IMAD R23, R56, R89, RZ ;  /* 0x0000005938177224 */ /* 0x000fce00078e02ff */
.L_x_72:
[----:B------:R-:W-:Y:S05]  /*2ce0*/  BSYNC B1 ;  /* 0x0000000000017941 */ /* 0x000fea0003800000 */
.L_x_71:
        /* <DEDUP_REMOVED lines=10> */
.L_x_74:
[----:B------:R-:W-:Y:S05]  /*2d90*/  BSYNC B1 ;  /* 0x0000000000017941 */ /* 0x000fea0003800000 */
.L_x_73:
[----:B--2---:R-:W-:Y:S01]  /*2da0*/  @!P2 IMAD R57, R74, R88, R23 ;  /* 0x000000584a39a224 */ /* 0x004fe200078e0217 */
[----:B------:R-:W-:Y:S04]  /*2db0*/  BSSY B1, `(.L_x_75) ;  /* 0x0000006000017945 */ /* 0x000fe80003800000 */
[----:B------:R2:W-:Y:S01]  /*2dc0*/  @!P2 STG.E.U8 desc[UR36][R6.64+0x20], R57 ;  /* 0x000020390600a986 */ /* 0x0005e2000c101124 */
[----:B------:R-:W-:Y:S05]  /*2dd0*/  @P4 BRA `(.L_x_76) ;  /* 0x00000000000c4947 */ /* 0x000fea0003800000 */
[----:B------:R-:W5:Y:S02]  /*2de0*/  LDG.E.U8 R90, desc[UR36][R100.64+0x21] ;  /* 0x00002124645a7981 */ /* 0x000f64000c1e1100 */
[----:B-----5:R-:W-:-:S05]  /*2df0*/  PRMT R56, R90, 0x8880, RZ ;  /* 0x000088805a387816 */ /* 0x020fca00000000ff */
[----:B------:R-:W-:-:S07]  /*2e00*/  IMAD R23, R56, R89, RZ ;  /* 0x0000005938177224 */ /* 0x000fce00078e02ff */
.L_x_76:
[----:B------:R-:W-:Y:S05]  /*2e10*/  BSYNC B1 ;  /* 0x0000000000017941 */ /* 0x000fea0003800000 */
.L_x_75:
[----:B------:R-:W-:Y:S01]  /*2e20*/  @!P4 IMAD R75, R75, R88, R23 ;  /* 0x000000584b4bc224 */ /* 0x000fe200078e0217 */
[----:B------:R-:W-:Y:S04]  /*2e30*/  BSSY B1, `(.L_x_77) ;  /* 0x0000006000017945 */ /* 0x000fe80003800000 */
[----:B------:R0:W-:Y:S01]  /*2e40*/  @!P4 STG.E.U8 desc[UR36][R6.64+0x21], R75 ;  /* 0x0000214b0600c986 */ /* 0x0001e2000c101124 */
[----:B------:R-:W-:Y:S05]  /*2e50*/  @P3 BRA `(.L_x_78) ;  /* 0x00000000000c3947 */ /* 0x000fea0003800000 */
[----:B------:R-:W5:Y:S02]  /*2e60*/  LDG.E.U8 R90, desc[UR36][R96.64+0x28] ;  /* 0x00002824605a7981 */ /* 0x000f64000c1e1100 */
[----:B-----5:R-:W-:-:S05]  /*2e70*/  PRMT R56, R90, 0x8880, RZ ;  /* 0x000088805a387816 */ /* 0x020fca00000000ff */
[----:B------:R-:W-:-:S07]  /*2e80*/  IMAD R23, R56, R89, RZ ;  /* 0x0000005938177224 */ /* 0x000fce00078e02ff */
.L_x_78:
[----:B------:R-:W-:Y:S05]  /*2e90*/  BSYNC B1 ;  /* 0x0000000000017941 */ /* 0x000fea0003800000 */
.L_x_77:
        /* <DEDUP_REMOVED lines=10> */
.L_x_80:
[----:B------:R-:W-:Y:S05]  /*2f40*/  BSYNC B1 ;  /* 0x0000000000017941 */ /* 0x000fea0003800000 */
.L_x_79:
[----:B------:R-:W-:Y:S01]  /*2f50*/  @!P2 IMAD R77, R77, R88, R23 ;  /* 0x000000584d4da224 */ /* 0x000fe200078e0217 */
[----:B------:R-:W-:Y:S04]  /*2f60*/  BSSY B1, `(.L_x_81) ;  /* 0x0000006000017945 */ /* 0x000fe80003800000 */
[----:B------:R0:W-:Y:S01]  /*2f70*/  @!P2 STG.E.U8 desc[UR36][R14.64+0x29], R77 ;  /* 0x0000294d0e00a986 */ /* 0x0001e2000c101124 */
[----:B------:R-:W-:Y:S05]  /*2f80*/  @P4 BRA `(.L_x_82) ;  /* 0x00000000000c4947 */ /* 0x000fea0003800000 */
[----:B------:R-:W5:Y:S02]  /*2f90*/  LDG.E.U8 R90, desc[UR36][R100.64+0x28] ;  /* 0x00002824645a7981 */ /* 0x000f64000c1e1100 */
[----:B-----5:R-:W-:-:S05]  /*2fa0*/  PRMT R56, R90, 0x8880, RZ ;  /* 0x000088805a387816 */ /* 0x020fca00000000ff */
[----:B------:R-:W-:-:S07]  /*2fb0*/  IMAD R23, R56, R89, RZ ;  /* 0x0000005938177224 */ /* 0x000fce00078e02ff */
.L_x_82:
[----:B------:R-:W-:Y:S05]  /*2fc0*/  BSYNC B1 ;  /* 0x0000000000017941 */ /* 0x000fea0003800000 */
.L_x_81:
[----:B--2---:R-:W-:Y:S01]  /*2fd0*/  @!P4 IMAD R57, R78, R88, R23 ;  /* 0x000000584e39c224 */ /* 0x004fe200078e0217 */
[----:B------:R-:W-:Y:S04]  /*2fe0*/  BSSY B1, `(.L_x_83) ;  /* 0x0000006000017945 */ /* 0x000fe80003800000 */
[----:B------:R2:W-:Y:S01]  /*2ff0*/  @!P4 STG.E.U8 desc[UR36][R6.64+0x28], R57 ;  /* 0x000028390600c986 */ /* 0x0005e2000c101124 */
[----:B------:R-:W-:Y:S05]  /*3000*/  @P3 BRA `(.L_x_84) ;  /* 0x00000000000c3947 */ /* 0x000fea0003800000 */
[----:B------:R-:W5:Y:S02]  /*3010*/  LDG.E.U8 R90, desc[UR36][R100.64+0x29] ;  /* 0x00002924645a7981 */ /* 0x000f64000c1e1100 */
[----:B-----5:R-:W-:-:S05]  /*3020*/  PRMT R56, R90, 0x8880, RZ ;  /* 0x000088805a387816 */ /* 0x020fca00000000ff */
[----:B------:R-:W-:-:S07]  /*3030*/  IMAD R23, R56, R89, RZ ;  /* 0x0000005938177224 */ /* 0x000fce00078e02ff */
.L_x_84:
[----:B------:R-:W-:Y:S05]  /*3040*/  BSYNC B1 ;  /* 0x0000000000017941 */ /* 0x000fea0003800000 */
.L_x_83:
        /* <DEDUP_REMOVED lines=10> */
.L_x_86:
[----:B------:R-:W-:Y:S05]  /*30f0*/  BSYNC B1 ;  /* 0x0000000000017941 */ /* 0x000fea0003800000 */
.L_x_85:
[----:B--2---:R-:W-:Y:S01]  /*3100*/  @!P2 IMAD R57, R80, R88, R23 ;  /* 0x000000585039a224 */ /* 0x004fe200078e0217 */
[----:B------:R-:W-:Y:S04]  /*3110*/  BSSY B1, `(.L_x_87) ;  /* 0x0000006000017945 */ /* 0x000fe80003800000 */
[----:B------:R2:W-:Y:S01]  /*3120*/  @!P2 STG.E.U8 desc[UR36][R14.64+0x30], R57 ;  /* 0x000030390e00a986 */ /* 0x0005e2000c101124 */
[----:B------:R-:W-:Y:S05]  /*3130*/  @P4 BRA `(.L_x_88) ;  /* 0x00000000000c4947 */ /* 0x000fea0003800000 */
[----:B------:R-:W5:Y:S02]  /*3140*/  LDG.E.U8 R90, desc[UR36][R96.64+0x31] ;  /* 0x00003124605a7981 */ /* 0x000f64000c1e1100 */
[----:B-----5:R-:W-:-:S05]  /*3150*/  PRMT R56, R90, 0x8880, RZ ;  /* 0x000088805a387816 */ /* 0x020fca00000000ff */
[----:B------:R-:W-:-:S07]  /*3160*/  IMAD R23, R56, R89, RZ ;  /* 0x0000005938177224 */ /* 0x000fce00078e02ff */
.L_x_88:
[----:B------:R-:W-:Y:S05]  /*3170*/  BSYNC B1 ;  /* 0x0000000000017941 */ /* 0x000fea0003800000 */
.L_x_87:
[----:B------:R-:W-:Y:S01]  /*3180*/  @!P4 IMAD R81, R81, R88, R23 ;  /* 0x000000585151c224 */ /* 0x000fe200078e0217 */
[----:B------:R-:W-:Y:S04]  /*3190*/  BSSY B1, `(.L_x_89) ;  /* 0x0000006000017945 */ /* 0x000fe80003800000 */
[----:B------:R0:W-:Y:S01]  /*31a0*/  @!P4 STG.E.U8 desc[UR36][R14.64+0x31], R81 ;  /* 0x000031510e00c986 */ /* 0x0001e2000c101124 */
[----:B------:R-:W-:Y:S05]  /*31b0*/  @P3 BRA `(.L_x_90) ;  /* 0x00000000000c3947 */ /* 0x000fea0003800000 */
[----:B------:R-:W5:Y:S02]  /*31c0*/  LDG.E.U8 R90, desc[UR36][R100.64+0x30] ;  /* 0x00003024645a7981 */ /* 0x000f64000c1e1100 */
[----:B-----5:R-:W-:-:S05]  /*31d0*/  PRMT R56, R90, 0x8880, RZ ;  /* 0x000088805a387816 */ /* 0x020fca00000000ff */
[----:B------:R-:W-:-:S07]  /*31e0*/  IMAD R23, R56, R89, RZ ;  /* 0x0000005938177224 */ /* 0x000fce00078e02ff */
.L_x_90:
[----:B------:R-:W-:Y:S05]  /*31f0*/  BSYNC B1 ;  /* 0x0000000000017941 */ /* 0x000fea0003800000 */
.L_x_89:
[----:B------:R-:W-:Y:S01]  /*3200*/  ISETP.LT.OR P4, PT, R3, 0x32, !P1 ;  /* 0x000000320300780c */ /* 0x000fe20004f81670 */
[----:B--2---:R-:W-:Y:S01]  /*3210*/  @!P3 IMAD R57, R82, R88, R23 ;  /* 0x000000585239b224 */ /* 0x004fe200078e0217 */
[----:B------:R-:W-:Y:S01]  /*3220*/  BSSY B1, `(.L_x_91) ;  /* 0x0000008000017945 */ /* 0x000fe20003800000 */
[----:B------:R-:W-:-:S03]  /*3230*/  IADD3 R105, P2, R105, 0x80, RZ ;  /* 0x0000008069697810 */ /* 0x000fc60007f5e0ff */
[----:B------:R2:W-:Y:S01]  /*3240*/  @!P3 STG.E.U8 desc[UR36][R6.64+0x30], R57 ;  /* 0x000030390600b986 */ /* 0x0005e2000c101124 */
[----:B------:R-:W-:-:S06]  /*3250*/  ISETP.LT.OR P3, PT, R3, 0x39, !P0 ;  /* 0x000000390300780c */ /* 0x000fcc0004761670 */
[----:B------:R-:W-:Y:S07]  /*3260*/  @P4 BRA `(.L_x_92) ;  /* 0x00000000000c4947 */ /* 0x000fee0003800000 */
[----:B------:R-:W5:Y:S02]  /*3270*/  LDG.E.U8 R90, desc[UR36][R100.64+0x31] ;  /* 0x00003124645a7981 */ /* 0x000f64000c1e1100 */
[----:B-----5:R-:W-:-:S05]  /*3280*/  PRMT R56, R90, 0x8880, RZ ;  /* 0x000088805a387816 */ /* 0x020fca00000000ff */
[----:B------:R-:W-:-:S07]  /*3290*/  IMAD R23, R56, R89, RZ ;  /* 0x0000005938177224 */ /* 0x000fce00078e02ff */
.L_x_92:
[----:B------:R-:W-:Y:S05]  /*32a0*/  BSYNC B1 ;  /* 0x0000000000017941 */ /* 0x000fea0003800000 */
.L_x_91:
[----:B------:R-:W-:Y:S01]  /*32b0*/  @!P4 IMAD R83, R83, R88, R23 ;  /* 0x000000585353c224 */ /* 0x000fe200078e0217 */
[----:B------:R-:W-:Y:S04]  /*32c0*/  BSSY B1, `(.L_x_93) ;  /* 0x0000006000017945 */ /* 0x000fe80003800000 */
[----:B------:R0:W-:Y:S01]  /*32d0*/  @!P4 STG.E.U8 desc[UR36][R6.64+0x31], R83 ;  /* 0x000031530600c986 */ /* 0x0001e2000c101124 */
[----:B------:R-:W-:Y:S05]  /*32e0*/  @P3 BRA `(.L_x_94) ;  /* 0x00000000000c3947 */ /* 0x000fea0003800000 */
[----:B------:R-:W5:Y:S02]  /*32f0*/  LDG.E.U8 R90, desc[UR36][R96.64+0x38] ;  /* 0x00003824605a7981 */ /* 0x000f64000c1e1100 */
[----:B-----5:R-:W-:-:S05]  /*3300*/  PRMT R56, R90, 0x8880, RZ ;  /* 0x000088805a387816 */ /* 0x020fca00000000ff */
[----:B------:R-:W-:-:S07]  /*3310*/  IMAD R23, R56, R89, RZ ;  /* 0x0000005938177224 */ /* 0x000fce00078e02ff */
.L_x_94:
[----:B------:R-:W-:Y:S05]  /*3320*/  BSYNC B1 ;  /* 0x0000000000017941 */ /* 0x000fea0003800000 */
.L_x_93:
[----:B------:R-:W-:Y:S01]  /*3330*/  ISETP.LT.OR P0, PT, R3, 0x3a, !P0 ;  /* 0x0000003a0300780c */ /* 0x000fe20004701670 */
[----:B--2---:R-:W-:Y:S01]  /*3340*/  @!P3 IMAD R57, R84, R88, R23 ;  /* 0x000000585439b224 */ /* 0x004fe200078e0217 */
[----:B------:R-:W-:Y:S01]  /*3350*/  BSSY B1, `(.L_x_95) ;  /* 0x0000009000017945 */ /* 0x000fe20003800000 */
[----:B------:R-:W-:-:S03]  /*3360*/  IMAD.WIDE.U32 R98, R105, R20, R98 ;  /* 0x0000001469627225 */ /* 0x000fc600078e0062 */
[----:B------:R2:W-:Y:S01]  /*3370*/  @!P3 STG.E.U8 desc[UR36][R14.64+0x38], R57 ;  /* 0x000038390e00b986 */ /* 0x0005e2000c101124 */
[----:B------:R-:W-:Y:S01]  /*3380*/  IMAD.X R5, RZ, RZ, R5, P2 ;  /* 0x000000ffff057224 */ /* 0x000fe200010e0605 */
[----:B------:R-:W-:-:S05]  /*3390*/  IADD3 R94, P4, P3, R94, R12, R98 ;  /* 0x0000000c5e5e7210 */ /* 0x000fca0007b9e062 */
[----:B------:R-:W-:Y:S08]  /*33a0*/  @P0 BRA `(.L_x_96) ;  /* 0x00000000000c0947 */ /* 0x000ff00003800000 */
[----:B------:R-:W5:Y:S02]  /*33b0*/  LDG.E.U8 R90, desc[UR36][R96.64+0x39] ;  /* 0x00003924605a7981 */ /* 0x000f64000c1e1100 */
[----:B-----5:R-:W-:-:S05]  /*33c0*/  PRMT R4, R90, 0x8880, RZ ;  /* 0x000088805a047816 */ /* 0x020fca00000000ff */
[----:B------:R-:W-:-:S07]  /*33d0*/  IMAD R23, R4, R89, RZ ;  /* 0x0000005904177224 */ /* 0x000fce00078e02ff */
.L_x_96:
[----:B------:R-:W-:Y:S05]  /*33e0*/  BSYNC B1 ;  /* 0x0000000000017941 */ /* 0x000fea0003800000 */
.L_x_95:
[----:B------:R-:W-:Y:S01]  /*33f0*/  @!P0 IMAD R85, R85, R88, R23 ;  /* 0x0000005855558224 */ /* 0x000fe200078e0217 */
[----:B------:R-:W-:Y:S01]  /*3400*/  ISETP.LT.OR P2, PT, R3, 0x39, !P1 ;  /* 0x000000390300780c */ /* 0x000fe20004f41670 */
[----:B------:R-:W-:Y:S01]  /*3410*/  IMAD R4, R5, R20, RZ ;  /* 0x0000001405047224 */ /* 0x000fe200078e02ff */
[----:B------:R-:W-:Y:S01]  /*3420*/  BSSY B1, `(.L_x_97) ;  /* 0x0000008000017945 */ /* 0x000fe20003800000 */
[----:B------:R-:W-:Y:S01]  /*3430*/  ISETP.LT.OR P1, PT, R3, 0x3a, !P1 ;  /* 0x0000003a0300780c */ /* 0x000fe20004f21670 */
[----:B------:R0:W-:Y:S01]  /*3440*/  @!P0 STG.E.U8 desc[UR36][R14.64+0x39], R85 ;  /* 0x000039550e008986 */ /* 0x0001e2000c101124 */
[----:B--2---:R-:W-:-:S08]  /*3450*/  IMAD R57, R105, R21, R4 ;  /* 0x0000001569397224 */ /* 0x004fd000078e0204 */
[----:B------:R-:W-:Y:S05]  /*3460*/  @P2 BRA `(.L_x_98) ;  /* 0x00000000000c2947 */ /* 0x000fea0003800000 */
[----:B------:R-:W2:Y:S02]  /*3470*/  LDG.E.U8 R90, desc[UR36][R100.64+0x38] ;  /* 0x00003824645a7981 */ /* 0x000ea4000c1e1100 */
[----:B--2---:R-:W-:-:S05]  /*3480*/  PRMT R4, R90, 0x8880, RZ ;  /* 0x000088805a047816 */ /* 0x004fca00000000ff */
[----:B------:R-:W-:-:S07]  /*3490*/  IMAD R23, R4, R89, RZ ;  /* 0x0000005904177224 */ /* 0x000fce00078e02ff */
.L_x_98:
[----:B------:R-:W-:Y:S05]  /*34a0*/  BSYNC B1 ;  /* 0x0000000000017941 */ /* 0x000fea0003800000 */
.L_x_97:
[----:B------:R-:W-:Y:S01]  /*34b0*/  @!P2 IMAD R5, R86, R88, R23 ;  /* 0x000000585605a224 */ /* 0x000fe200078e0217 */
[----:B------:R-:W-:Y:S01]  /*34c0*/  BSSY B1, `(.L_x_99) ;  /* 0x0000008000017945 */ /* 0x000fe20003800000 */
[----:B------:R-:W-:Y:S02]  /*34d0*/  IMAD.IADD R98, R57, 0x1, R99 ;  /* 0x0000000139627824 */ /* 0x000fe400078e0263 */
[----:B------:R-:W-:Y:S01]  /*34e0*/  IMAD.WIDE.U32 R20, R105, R20, R92 ;  /* 0x0000001469147225 */ /* 0x000fe200078e005c */
[----:B------:R2:W-:Y:S01]  /*34f0*/  @!P2 STG.E.U8 desc[UR36][R6.64+0x38], R5 ;  /* 0x000038050600a986 */ /* 0x0005e2000c101124 */
[----:B------:R-:W-:Y:S05]  /*3500*/  @P1 BRA `(.L_x_100) ;  /* 0x00000000000c1947 */ /* 0x000fea0003800000 */
[----:B------:R-:W5:Y:S02]  /*3510*/  LDG.E.U8 R90, desc[UR36][R100.64+0x39] ;  /* 0x00003924645a7981 */ /* 0x000f64000c1e1100 */
[----:B-----5:R-:W-:-:S05]  /*3520*/  PRMT R4, R90, 0x8880, RZ ;  /* 0x000088805a047816 */ /* 0x020fca00000000ff */
[----:B------:R-:W-:-:S07]  /*3530*/  IMAD R23, R4, R89, RZ ;  /* 0x0000005904177224 */ /* 0x000fce00078e02ff */
.L_x_100:
[----:B------:R-:W-:Y:S05]  /*3540*/  BSYNC B1 ;  /* 0x0000000000017941 */ /* 0x000fea0003800000 */
.L_x_99:
[----:B------:R-:W-:Y:S01]  /*3550*/  @!P1 IMAD R87, R87, R88, R23 ;  /* 0x0000005857579224 */ /* 0x000fe200078e0217 */
[----:B------:R-:W-:Y:S01]  /*3560*/  IADD3.X R95, R93, R13, R98, P4, P3 ;  /* 0x0000000d5d5f7210 */ /* 0x000fe200027e6462 */
[----:B------:R-:W-:Y:S01]  /*3570*/  BSSY B1, `(.L_x_101) ;  /* 0x000000d000017945 */ /* 0x000fe20003800000 */
[----:B------:R-:W-:Y:S02]  /*3580*/  ISETP.GE.AND P3, PT, R91, 0x81, PT ;  /* 0x000000815b00780c */ /* 0x000fe40003f66270 */
[----:B------:R0:W-:Y:S01]  /*3590*/  @!P1 STG.E.U8 desc[UR36][R6.64+0x39], R87 ;  /* 0x0000395706009986 */ /* 0x0001e2000c101124 */
[----:B------:R-:W-:Y:S02]  /*35a0*/  IADD3 R12, P2, R20, R12, RZ ;  /* 0x0000000c140c7210 */ /* 0x000fe40007f5e0ff */
[----:B------:R-:W-:Y:S02]  /*35b0*/  ISETP.LT.OR P1, PT, R3, 0x1, !P3 ;  /* 0x000000010300780c */ /* 0x000fe40005f21670 */
[----:B------:R-:W-:-:S02]  /*35c0*/  ISETP.GE.AND P0, PT, R91, 0x89, PT ;  /* 0x000000895b00780c */ /* 0x000fc40003f06270 */
[----:B------:R-:W-:Y:S02]  /*35d0*/  IADD3.X R13, R13, R21, R57, P2, !PT ;  /* 0x000000150d0d7210 */ /* 0x000fe400017fe439 */
[C---:B------:R-:W-:Y:S02]  /*35e0*/  ISETP.LT.OR P2, PT, R3.reuse, 0x2, !P3 ;  /* 0x000000020300780c */ /* 0x040fe40005f41670 */
[----:B------:R-:W-:-:S05]  /*35f0*/  ISETP.LT.OR P4, PT, R3, 0x1, !P0 ;  /* 0x000000010300780c */ /* 0x000fca0004781670 */
[----:B0-----:R-:W-:Y:S08]  /*3600*/  @P1 BRA `(.L_x_102) ;  /* 0x00000000000c1947 */ /* 0x001ff00003800000 */
[----:B------:R-:W5:Y:S02]  /*3610*/  LDG.E.U8 R90, desc[UR36][R12.64] ;  /* 0x000000240c5a7981 */ /* 0x000f64000c1e1100 */
[----:B-----5:R-:W-:-:S05]  /*3620*/  PRMT R4, R90, 0x8880, RZ ;  /* 0x000088805a047816 */ /* 0x020fca00000000ff */
[----:B------:R-:W-:-:S07]  /*3630*/  IMAD R23, R4, R89, RZ ;  /* 0x0000005904177224 */ /* 0x000fce00078e02ff */
.L_x_102:
[----:B------:R-:W-:Y:S05]  /*3640*/  BSYNC B1 ;  /* 0x0000000000017941 */ /* 0x000fea0003800000 */
.L_x_101:
[----:B--2---:R-:W-:Y:S01]  /*3650*/  @!P1 IMAD R5, R24, R88, R23 ;  /* 0x0000005818059224 */ /* 0x004fe200078e0217 */
[----:B------:R-:W-:Y:S04]  /*3660*/  BSSY B1, `(.L_x_103) ;  /* 0x0000006000017945 */ /* 0x000fe80003800000 */
[----:B------:R0:W-:Y:S01]  /*3670*/  @!P1 STG.E.U8 desc[UR36][R8.64], R5 ;  /* 0x0000000508009986 */ /* 0x0001e2000c101124 */
[----:B------:R-:W-:Y:S05]  /*3680*/  @P2 BRA `(.L_x_104) ;  /* 0x00000000000c2947 */ /* 0x000fea0003800000 */
[----:B------:R-:W2:Y:S02]  /*3690*/  LDG.E.U8 R90, desc[UR36][R12.64+0x1] ;  /* 0x000001240c5a7981 */ /* 0x000ea4000c1e1100 */
[----:B--2---:R-:W-:-:S05]  /*36a0*/  PRMT R4, R90, 0x8880, RZ ;  /* 0x000088805a047816 */ /* 0x004fca00000000ff */
[----:B------:R-:W-:-:S07]  /*36b0*/  IMAD R23, R4, R89, RZ ;  /* 0x0000005904177224 */ /* 0x000fce00078e02ff */
.L_x_104:
[----:B------:R-:W-:Y:S05]  /*36c0*/  BSYNC B1 ;  /* 0x0000000000017941 */ /* 0x000fea0003800000 */
.L_x_103:
[----:B------:R-:W-:Y:S01]  /*36d0*/  @!P2 IMAD R25, R25, R88, R23 ;  /* 0x000000581919a224 */ /* 0x000fe200078e0217 */
[----:B------:R-:W-:Y:S04]  /*36e0*/  BSSY B1, `(.L_x_105) ;  /* 0x0000006000017945 */ /* 0x000fe80003800000 */
[----:B------:R2:W-:Y:S01]  /*36f0*/  @!P2 STG.E.U8 desc[UR36][R8.64+0x1], R25 ;  /* 0x000001190800a986 */ /* 0x0005e2000c101124 */
[----:B------:R-:W-:Y:S05]  /*3700*/  @P4 BRA `(.L_x_106) ;  /* 0x00000000000c4947 */ /* 0x000fea0003800000 */
[----:B------:R-:W5:Y:S02]  /*3710*/  LDG.E.U8 R90, desc[UR36][R94.64] ;  /* 0x000000245e5a7981 */ /* 0x000f64000c1e1100 */
[----:B-----5:R-:W-:-:S05]  /*3720*/  PRMT R4, R90, 0x8880, RZ ;  /* 0x000088805a047816 */ /* 0x020fca00000000ff */
[----:B------:R-:W-:-:S07]  /*3730*/  IMAD R23, R4, R89, RZ ;  /* 0x0000005904177224 */ /* 0x000fce00078e02ff */
.L_x_106:
[----:B------:R-:W-:Y:S05]  /*3740*/  BSYNC B1 ;  /* 0x0000000000017941 */ /* 0x000fea0003800000 */
.L_x_105:
[C---:B------:R-:W-:Y:S01]  /*3750*/  ISETP.LT.OR P1, PT, R3.reuse, 0x2, !P0 ;  /* 0x000000020300780c */ /* 0x040fe20004721670 */
[----:B0-----:R-:W-:Y:S01]  /*3760*/  @!P4 IMAD R5, R26, R88, R23 ;  /* 0x000000581a05c224 */ /* 0x001fe200078e0217 */
        /* <DEDUP_REMOVED lines=8> */
.L_x_108:
[----:B------:R-:W-:Y:S05]  /*37f0*/  BSYNC B1 ;  /* 0x0000000000017941 */ /* 0x000fea0003800000 */
.L_x_107:
[----:B------:R-:W-:Y:S01]  /*3800*/  @!P1 IMAD R27, R27, R88, R23 ;  /* 0x000000581b1b9224 */ /* 0x000fe200078e0217 */
[----:B------:R-:W-:Y:S04]  /*3810*/  BSSY B1, `(.L_x_109) ;  /* 0x0000006000017945 */ /* 0x000fe80003800000 */
[----:B------:R0:W-:Y:S01]  /*3820*/  @!P1 STG.E.U8 desc[UR36][R10.64+0x1], R27 ;  /* 0x0000011b0a009986 */ /* 0x0001e2000c101124 */
[----:B------:R-:W-:Y:S05]  /*3830*/  @P2 BRA `(.L_x_110) ;  /* 0x00000000000c2947 */ /* 0x000fea0003800000 */
[----:B------:R-:W5:Y:S02]  /*3840*/  LDG.E.U8 R90, desc[UR36][R12.64+0x8] ;  /* 0x000008240c5a7981 */ /* 0x000f64000c1e1100 */
[----:B-----5:R-:W-:-:S05]  /*3850*/  PRMT R4, R90, 0x8880, RZ ;  /* 0x000088805a047816 */ /* 0x020fca00000000ff */
[----:B------:R-:W-:-:S07]  /*3860*/  IMAD R23, R4, R89, RZ ;  /* 0x0000005904177224 */ /* 0x000fce00078e02ff */
.L_x_110:
[----:B------:R-:W-:Y:S05]  /*3870*/  BSYNC B1 ;  /* 0x0000000000017941 */ /* 0x000fea0003800000 */
.L_x_109:
[----:B0-----:R-:W-:Y:S01]  /*3880*/  @!P2 IMAD R5, R28, R88, R23 ;  /* 0x000000581c05a224 */ /* 0x001fe200078e0217 */
[----:B------:R-:W-:Y:S04]  /*3890*/  BSSY B1, `(.L_x_111) ;  /* 0x0000006000017945 */ /* 0x000fe80003800000 */
[----:B------:R0:W-:Y:S01]  /*38a0*/  @!P2 STG.E.U8 desc[UR36][R8.64+0x8], R5 ;  /* 0x000008050800a986 */ /* 0x0001e2000c101124 */
[----:B------:R-:W-:Y:S05]  /*38b0*/  @P4 BRA `(.L_x_112) ;  /* 0x00000000000c4947 */ /* 0x000fea0003800000 */
[----:B------:R-:W5:Y:S02]  /*38c0*/  LDG.E.U8 R90, desc[UR36][R12.64+0x9] ;  /* 0x000009240c5a7981 */ /* 0x000f64000c1e1100 */
[----:B-----5:R-:W-:-:S05]  /*38d0*/  PRMT R4, R90, 0x8880, RZ ;  /* 0x000088805a047816 */ /* 0x020fca00000000ff */
[----:B------:R-:W-:-:S07]  /*38e0*/  IMAD R23, R4, R89, RZ ;  /* 0x0000005904177224 */ /* 0x000fce00078e02ff */
.L_x_112:
[----:B------:R-:W-:Y:S05]  /*38f0*/  BSYNC B1 ;  /* 0x0000000000017941 */ /* 0x000fea0003800000 */
.L_x_111:
        /* <DEDUP_REMOVED lines=10> */
.L_x_114:
[----:B------:R-:W-:Y:S05]  /*39a0*/  BSYNC B1 ;  /* 0x0000000000017941 */ /* 0x000fea0003800000 */
.L_x_113:
[----:B0-----:R-:W-:Y:S01]  /*39b0*/  @!P1 IMAD R5, R30, R88, R23 ;  /* 0x000000581e059224 */ /* 0x001fe200078e0217 */
[----:B------:R-:W-:Y:S04]  /*39c0*/  BSSY B1, `(.L_x_115) ;  /* 0x0000006000017945 */ /* 0x000fe80003800000 */
[----:B------:R0:W-:Y:S01]  /*39d0*/  @!P1 STG.E.U8 desc[UR36][R10.64+0x8], R5 ;  /* 0x000008050a009986 */ /* 0x0001e2000c101124 */
[----:B------:R-:W-:Y:S05]  /*39e0*/  @P2 BRA `(.L_x_116) ;  /* 0x00000000000c2947 */ /* 0x000fea0003800000 */
[----:B------:R-:W5:Y:S02]  /*39f0*/  LDG.E.U8 R90, desc[UR36][R94.64+0x9] ;  /* 0x000009245e5a7981 */ /* 0x000f64000c1e1100 */
[----:B-----5:R-:W-:-:S05]  /*3a00*/  PRMT R4, R90, 0x8880, RZ ;  /* 0x000088805a047816 */ /* 0x020fca00000000ff */
[----:B------:R-:W-:-:S07]  /*3a10*/  IMAD R23, R4, R89, RZ ;  /* 0x0000005904177224 */ /* 0x000fce00078e02ff */
.L_x_116:
[----:B------:R-:W-:Y:S05]  /*3a20*/  BSYNC B1 ;  /* 0x0000000000017941 */ /* 0x000fea0003800000 */
.L_x_115:
[----:B------:R-:W-:Y:S01]  /*3a30*/  @!P2 IMAD R31, R31, R88, R23 ;  /* 0x000000581f1fa224 */ /* 0x000fe200078e0217 */
[----:B------:R-:W-:Y:S04]  /*3a40*/  BSSY B1, `(.L_x_117) ;  /* 0x0000006000017945 */ /* 0x000fe80003800000 */
[----:B------:R0:W-:Y:S01]  /*3a50*/  @!P2 STG.E.U8 desc[UR36][R10.64+0x9], R31 ;  /* 0x0000091f0a00a986 */ /* 0x0001e2000c101124 */
[----:B------:R-:W-:Y:S05]  /*3a60*/  @P4 BRA `(.L_x_118) ;  /* 0x00000000000c4947 */ /* 0x000fea0003800000 */
[----:B------:R-:W5:Y:S02]  /*3a70*/  LDG.E.U8 R90, desc[UR36][R12.64+0x10] ;  /* 0x000010240c5a7981 */ /* 0x000f64000c1e1100 */
[----:B-----5:R-:W-:-:S05]  /*3a80*/  PRMT R4, R90, 0x8880, RZ ;  /* 0x000088805a047816 */ /* 0x020fca00000000ff */
[----:B------:R-:W-:-:S07]  /*3a90*/  IMAD R23, R4, R89, RZ ;  /* 0x0000005904177224 */ /* 0x000fce00078e02ff */
.L_x_118:
[----:B------:R-:W-:Y:S05]  /*3aa0*/  BSYNC B1 ;  /* 0x0000000000017941 */ /* 0x000fea0003800000 */
.L_x_117:
        /* <DEDUP_REMOVED lines=10> */
.L_x_120:
[----:B------:R-:W-:Y:S05]  /*3b50*/  BSYNC B1 ;  /* 0x0000000000017941 */ /* 0x000fea0003800000 */
.L_x_119:
[----:B------:R-:W-:Y:S01]  /*3b60*/  @!P1 IMAD R33, R33, R88, R23 ;  /* 0x0000005821219224 */ /* 0x000fe200078e0217 */
[----:B------:R-:W-:Y:S04]  /*3b70*/  BSSY B1, `(.L_x_121) ;  /* 0x0000006000017945 */ /* 0x000fe80003800000 */
[----:B------:R0:W-:Y:S01]  /*3b80*/  @!P1 STG.E.U8 desc[UR36][R8.64+0x11], R33 ;  /* 0x0000112108009986 */ /* 0x0001e2000c101124 */
[----:B------:R-:W-:Y:S05]  /*3b90*/  @P2 BRA `(.L_x_122) ;  /* 0x00000000000c2947 */ /* 0x000fea0003800000 */
[----:B------:R-:W5:Y:S02]  /*3ba0*/  LDG.E.U8 R90, desc[UR36][R94.64+0x10] ;  /* 0x000010245e5a7981 */ /* 0x000f64000c1e1100 */
[----:B-----5:R-:W-:-:S05]  /*3bb0*/  PRMT R4, R90, 0x8880, RZ ;  /* 0x000088805a047816 */ /* 0x020fca00000000ff */
[----:B------:R-:W-:-:S07]  /*3bc0*/  IMAD R23, R4, R89, RZ ;  /* 0x0000005904177224 */ /* 0x000fce00078e02ff */
.L_x_122:
[----:B------:R-:W-:Y:S05]  /*3bd0*/  BSYNC B1 ;  /* 0x0000000000017941 */ /* 0x000fea0003800000 */
.L_x_121:
[----:B0-----:R-:W-:Y:S01]  /*3be0*/  @!P2 IMAD R5, R34, R88, R23 ;  /* 0x000000582205a224 */ /* 0x001fe200078e0217 */
[----:B------:R-:W-:Y:S04]  /*3bf0*/  BSSY B1, `(.L_x_123) ;  /* 0x0000006000017945 */ /* 0x000fe80003800000 */
[----:B------:R0:W-:Y:S01]  /*3c00*/  @!P2 STG.E.U8 desc[UR36][R10.64+0x10], R5 ;  /* 0x000010050a00a986 */ /* 0x0001e2000c101124 */
[----:B------:R-:W-:Y:S05]  /*3c10*/  @P4 BRA `(.L_x_124) ;  /* 0x00000000000c4947 */ /* 0x000fea0003800000 */
[----:B------:R-:W5:Y:S02]  /*3c20*/  LDG.E.U8 R90, desc[UR36][R94.64+0x11] ;  /* 0x000011245e5a7981 */ /* 0x000f64000c1e1100 */
[----:B-----5:R-:W-:-:S05]  /*3c30*/  PRMT R4, R90, 0x8880, RZ ;  /* 0x000088805a047816 */ /* 0x020fca00000000ff */
[----:B------:R-:W-:-:S07]  /*3c40*/  IMAD R23, R4, R89, RZ ;  /* 0x0000005904177224 */ /* 0x000fce00078e02ff */
.L_x_124:
[----:B------:R-:W-:Y:S05]  /*3c50*/  BSYNC B1 ;  /* 0x0000000000017941 */ /* 0x000fea0003800000 */
.L_x_123:
        /* <DEDUP_REMOVED lines=10> */
.L_x_126:
[----:B------:R-:W-:Y:S05]  /*3d00*/  BSYNC B1 ;  /* 0x0000000000017941 */ /* 0x000fea0003800000 */
.L_x_125:
[----:B0-----:R-:W-:Y:S01]  /*3d10*/  @!P1 IMAD R5, R36, R88, R23 ;  /* 0x0000005824059224 */ /* 0x001fe200078e0217 */
[----:B------:R-:W-:Y:S04]  /*3d20*/  BSSY B1, `(.L_x_127) ;  /* 0x0000006000017945 */ /* 0x000fe80003800000 */
[----:B------:R0:W-:Y:S01]  /*3d30*/  @!P1 STG.E.U8 desc[UR36][R8.64+0x18], R5 ;  /* 0x0000180508009986 */ /* 0x0001e2000c101124 */
[----:B------:R-:W-:Y:S05]  /*3d40*/  @P2 BRA `(.L_x_128) ;  /* 0x00000000000c2947 */ /* 0x000fea0003800000 */
[----:B------:R-:W5:Y:S02]  /*3d50*/  LDG.E.U8 R90, desc[UR36][R12.64+0x19] ;  /* 0x000019240c5a7981 */ /* 0x000f64000c1e1100 */
[----:B-----5:R-:W-:-:S05]  /*3d60*/  PRMT R4, R90, 0x8880, RZ ;  /* 0x000088805a047816 */ /* 0x020fca00000000ff */
[----:B------:R-:W-:-:S07]  /*3d70*/  IMAD R23, R4, R89, RZ ;  /* 0x0000005904177224 */ /* 0x000fce00078e02ff */
.L_x_128:
[----:B------:R-:W-:Y:S05]  /*3d80*/  BSYNC B1 ;  /* 0x0000000000017941 */ /* 0x000fea0003800000 */
.L_x_127:
[----:B------:R-:W-:Y:S01]  /*3d90*/  @!P2 IMAD R37, R37, R88, R23 ;  /* 0x000000582525a224 */ /* 0x000fe200078e0217 */
[----:B------:R-:W-:Y:S04]  /*3da0*/  BSSY B1, `(.L_x_129) ;  /* 0x0000006000017945 */ /* 0x000fe80003800000 */
[----:B------:R0:W-:Y:S01]  /*3db0*/  @!P2 STG.E.U8 desc[UR36][R8.64+0x19], R37 ;  /* 0x000019250800a986 */ /* 0x0001e2000c101124 */
[----:B------:R-:W-:Y:S05]  /*3dc0*/  @P4 BRA `(.L_x_130) ;  /* 0x00000000000c4947 */ /* 0x000fea0003800000 */
[----:B------:R-:W5:Y:S02]  /*3dd0*/  LDG.E.U8 R90, desc[UR36][R94.64+0x18] ;  /* 0x000018245e5a7981 */ /* 0x000f64000c1e1100 */
[----:B-----5:R-:W-:-:S05]  /*3de0*/  PRMT R4, R90, 0x8880, RZ ;  /* 0x000088805a047816 */ /* 0x020fca00000000ff */
[----:B------:R-:W-:-:S07]  /*3df0*/  IMAD R23, R4, R89, RZ ;  /* 0x0000005904177224 */ /* 0x000fce00078e02ff */
.L_x_130:
[----:B------:R-:W-:Y:S05]  /*3e00*/  BSYNC B1 ;  /* 0x0000000000017941 */ /* 0x000fea0003800000 */
.L_x_129:
        /* <DEDUP_REMOVED lines=10> */
.L_x_132:
[----:B------:R-:W-:Y:S05]  /*3eb0*/  BSYNC B1 ;  /* 0x0000000000017941 */ /* 0x000fea0003800000 */
.L_x_131:
[----:B------:R-:W-:Y:S01]  /*3ec0*/  @!P1 IMAD R39, R39, R88, R23 ;  /* 0x0000005827279224 */ /* 0x000fe200078e0217 */
[----:B------:R-:W-:Y:S04]  /*3ed0*/  BSSY B1, `(.L_x_133) ;  /* 0x0000006000017945 */ /* 0x000fe80003800000 */
[----:B------:R0:W-:Y:S01]  /*3ee0*/  @!P1 STG.E.U8 desc[UR36][R10.64+0x19], R39 ;  /* 0x000019270a009986 */ /* 0x0001e2000c101124 */
[----:B------:R-:W-:Y:S05]  /*3ef0*/  @P2 BRA `(.L_x_134) ;  /* 0x00000000000c2947 */ /* 0x000fea0003800000 */
[----:B------:R-:W5:Y:S02]  /*3f00*/  LDG.E.U8 R90, desc[UR36][R12.64+0x20] ;  /* 0x000020240c5a7981 */ /* 0x000f64000c1e1100 */
[----:B-----5:R-:W-:-:S05]  /*3f10*/  PRMT R4, R90, 0x8880, RZ ;  /* 0x000088805a047816 */ /* 0x020fca00000000ff */
[----:B------:R-:W-:-:S07]  /*3f20*/  IMAD R23, R4, R89, RZ ;  /* 0x0000005904177224 */ /* 0x000fce00078e02ff */
.L_x_134:
[----:B------:R-:W-:Y:S05]  /*3f30*/  BSYNC B1 ;  /* 0x0000000000017941 */ /* 0x000fea0003800000 */
.L_x_133:
[----:B0-----:R-:W-:Y:S01]  /*3f40*/  @!P2 IMAD R5, R40, R88, R23 ;  /* 0x000000582805a224 */ /* 0x001fe200078e0217 */
[----:B------:R-:W-:Y:S04]  /*3f50*/  BSSY B1, `(.L_x_135) ;  /* 0x0000006000017945 */ /* 0x000fe80003800000 */
[----:B------:R0:W-:Y:S01]  /*3f60*/  @!P2 STG.E.U8 desc[UR36][R8.64+0x20], R5 ;  /* 0x000020050800a986 */ /* 0x0001e2000c101124 */
[----:B------:R-:W-:Y:S05]  /*3f70*/  @P4 BRA `(.L_x_136) ;  /* 0x00000000000c4947 */ /* 0x000fea0003800000 */
[----:B------:R-:W5:Y:S02]  /*3f80*/  LDG.E.U8 R90, desc[UR36][R12.64+0x21] ;  /* 0x000021240c5a7981 */ /* 0x000f64000c1e1100 */
[----:B-----5:R-:W-:-:S05]  /*3f90*/  PRMT R4, R90, 0x8880, RZ ;  /* 0x000088805a047816 */ /* 0x020fca00000000ff */
[----:B------:R-:W-:-:S07]  /*3fa0*/  IMAD R23, R4, R89, RZ ;  /* 0x0000005904177224 */ /* 0x000fce00078e02ff */
.L_x_136:
[----:B------:R-:W-:Y:S05]  /*3fb0*/  BSYNC B1 ;  /* 0x0000000000017941 */ /* 0x000fea0003800000 */
.L_x_135:
        /* <DEDUP_REMOVED lines=10> */
.L_x_138:
[----:B------:R-:W-:Y:S05]  /*4060*/  BSYNC B1 ;  /* 0x0000000000017941 */ /* 0x000fea0003800000 */
.L_x_137:
[----:B0-----:R-:W-:Y:S01]  /*4070*/  @!P1 IMAD R5, R42, R88, R23 ;  /* 0x000000582a059224 */ /* 0x001fe200078e0217 */
[----:B------:R-:W-:Y:S04]  /*4080*/  BSSY B1, `(.L_x_139) ;  /* 0x0000006000017945 */ /* 0x000fe80003800000 */
[----:B------:R0:W-:Y:S01]  /*4090*/  @!P1 STG.E.U8 desc[UR36][R10.64+0x20], R5 ;  /* 0x000020050a009986 */ /* 0x0001e2000c101124 */
[----:B------:R-:W-:Y:S05]  /*40a0*/  @P2 BRA `(.L_x_140) ;  /* 0x00000000000c2947 */ /* 0x000fea0003800000 */
[----:B------:R-:W5:Y:S02]  /*40b0*/  LDG.E.U8 R90, desc[UR36][R94.64+0x21] ;  /* 0x000021245e5a7981 */ /* 0x000f64000c1e1100 */
[----:B-----5:R-:W-:-:S05]  /*40c0*/  PRMT R4, R90, 0x8880, RZ ;  /* 0x000088805a047816 */ /* 0x020fca00000000ff */
[----:B------:R-:W-:-:S07]  /*40d0*/  IMAD R23, R4, R89, RZ ;  /* 0x0000005904177224 */ /* 0x000fce00078e02ff */
.L_x_140:
[----:B------:R-:W-:Y:S05]  /*40e0*/  BSYNC B1 ;  /* 0x0000000000017941 */ /* 0x000fea0003800000 */
.L_x_139:
[----:B------:R-:W-:Y:S01]  /*40f0*/  @!P2 IMAD R43, R43, R88, R23 ;  /* 0x000000582b2ba224 */ /* 0x000fe200078e0217 */
[----:B------:R-:W-:Y:S04]  /*4100*/  BSSY B1, `(.L_x_141) ;  /* 0x0000006000017945 */ /* 0x000fe80003800000 */
[----:B------:R0:W-:Y:S01]  /*4110*/  @!P2 STG.E.U8 desc[UR36][R10.64+0x21], R43 ;  /* 0x0000212b0a00a986 */ /* 0x0001e2000c101124 */
[----:B------:R-:W-:Y:S05]  /*4120*/  @P4 BRA `(.L_x_142) ;  /* 0x00000000000c4947 */ /* 0x000fea0003800000 */
[----:B------:R-:W5:Y:S02]  /*4130*/  LDG.E.U8 R90, desc[UR36][R12.64+0x28] ;  /* 0x000028240c5a7981 */ /* 0x000f64000c1e1100 */
[----:B-----5:R-:W-:-:S05]  /*4140*/  PRMT R4, R90, 0x8880, RZ ;  /* 0x000088805a047816 */ /* 0x020fca00000000ff */
[----:B------:R-:W-:-:S07]  /*4150*/  IMAD R23, R4, R89, RZ ;  /* 0x0000005904177224 */ /* 0x000fce00078e02ff */
.L_x_142:
[----:B------:R-:W-:Y:S05]  /*4160*/  BSYNC B1 ;  /* 0x0000000000017941 */ /* 0x000fea0003800000 */
.L_x_141:
        /* <DEDUP_REMOVED lines=10> */
.L_x_144:
[----:B------:R-:W-:Y:S05]  /*4210*/  BSYNC B1 ;  /* 0x0000000000017941 */ /* 0x000fea0003800000 */
.L_x_143:
[----:B------:R-:W-:Y:S01]  /*4220*/  @!P1 IMAD R45, R45, R88, R23 ;  /* 0x000000582d2d9224 */ /* 0x000fe200078e0217 */
[----:B------:R-:W-:Y:S04]  /*4230*/  BSSY B1, `(.L_x_145) ;  /* 0x0000006000017945 */ /* 0x000fe80003800000 */
[----:B------:R0:W-:Y:S01]  /*4240*/  @!P1 STG.E.U8 desc[UR36][R8.64+0x29], R45 ;  /* 0x0000292d08009986 */ /* 0x0001e2000c101124 */
[----:B------:R-:W-:Y:S05]  /*4250*/  @P2 BRA `(.L_x_146) ;  /* 0x00000000000c2947 */ /* 0x000fea0003800000 */
[----:B------:R-:W5:Y:S02]  /*4260*/  LDG.E.U8 R90, desc[UR36][R94.64+0x28] ;  /* 0x000028245e5a7981 */ /* 0x000f64000c1e1100 */
[----:B-----5:R-:W-:-:S05]  /*4270*/  PRMT R4, R90, 0x8880, RZ ;  /* 0x000088805a047816 */ /* 0x020fca00000000ff */
[----:B------:R-:W-:-:S07]  /*4280*/  IMAD R23, R4, R89, RZ ;  /* 0x0000005904177224 */ /* 0x000fce00078e02ff */
.L_x_146:
[----:B------:R-:W-:Y:S05]  /*4290*/  BSYNC B1 ;  /* 0x0000000000017941 */ /* 0x000fea0003800000 */
.L_x_145:
[----:B0-----:R-:W-:Y:S01]  /*42a0*/  @!P2 IMAD R5, R46, R88, R23 ;  /* 0x000000582e05a224 */ /* 0x001fe200078e0217 */
[----:B------:R-:W-:Y:S04]  /*42b0*/  BSSY B1, `(.L_x_147) ;  /* 0x0000006000017945 */ /* 0x000fe80003800000 */
[----:B------:R0:W-:Y:S01]  /*42c0*/  @!P2 STG.E.U8 desc[UR36][R10.64+0x28], R5 ;  /* 0x000028050a00a986 */ /* 0x0001e2000c101124 */
[----:B------:R-:W-:Y:S05]  /*42d0*/  @P4 BRA `(.L_x_148) ;  /* 0x00000000000c4947 */ /* 0x000fea0003800000 */
[----:B------:R-:W5:Y:S02]  /*42e0*/  LDG.E.U8 R90, desc[UR36][R94.64+0x29] ;  /* 0x000029245e5a7981 */ /* 0x000f64000c1e1100 */
[----:B-----5:R-:W-:-:S05]  /*42f0*/  PRMT R4, R90, 0x8880, RZ ;  /* 0x000088805a047816 */ /* 0x020fca00000000ff */
[----:B------:R-:W-:-:S07]  /*4300*/  IMAD R23, R4, R89, RZ ;  /* 0x0000005904177224 */ /* 0x000fce00078e02ff */
.L_x_148:
[----:B------:R-:W-:Y:S05]  /*4310*/  BSYNC B1 ;  /* 0x0000000000017941 */ /* 0x000fea0003800000 */
.L_x_147:
        /* <DEDUP_REMOVED lines=10> */
.L_x_150:
[----:B------:R-:W-:Y:S05]  /*43c0*/  BSYNC B1 ;  /* 0x0000000000017941 */ /* 0x000fea0003800000 */
.L_x_149:
[----:B0-----:R-:W-:Y:S01]  /*43d0*/  @!P1 IMAD R5, R48, R88, R23 ;  /* 0x0000005830059224 */ /* 0x001fe200078e0217 */
[----:B------:R-:W-:Y:S04]  /*43e0*/  BSSY B1, `(.L_x_151) ;  /* 0x0000006000017945 */ /* 0x000fe80003800000 */
[----:B------:R0:W-:Y:S01]  /*43f0*/  @!P1 STG.E.U8 desc[UR36][R8.64+0x30], R5 ;  /* 0x0000300508009986 */ /* 0x0001e2000c101124 */
[----:B------:R-:W-:Y:S05]  /*4400*/  @P2 BRA `(.L_x_152) ;  /* 0x00000000000c2947 */ /* 0x000fea0003800000 */
[----:B------:R-:W5:Y:S02]  /*4410*/  LDG.E.U8 R90, desc[UR36][R12.64+0x31] ;  /* 0x000031240c5a7981 */ /* 0x000f64000c1e1100 */
[----:B-----5:R-:W-:-:S05]  /*4420*/  PRMT R4, R90, 0x8880, RZ ;  /* 0x000088805a047816 */ /* 0x020fca00000000ff */
[----:B------:R-:W-:-:S07]  /*4430*/  IMAD R23, R4, R89, RZ ;  /* 0x0000005904177224 */ /* 0x000fce00078e02ff */
.L_x_152:
[----:B------:R-:W-:Y:S05]  /*4440*/  BSYNC B1 ;  /* 0x0000000000017941 */ /* 0x000fea0003800000 */
.L_x_151:
[----:B------:R-:W-:Y:S01]  /*4450*/  @!P2 IMAD R49, R49, R88, R23 ;  /* 0x000000583131a224 */ /* 0x000fe200078e0217 */
[----:B------:R-:W-:Y:S04]  /*4460*/  BSSY B1, `(.L_x_153) ;  /* 0x0000006000017945 */ /* 0x000fe80003800000 */
[----:B------:R0:W-:Y:S01]  /*4470*/  @!P2 STG.E.U8 desc[UR36][R8.64+0x31], R49 ;  /* 0x000031310800a986 */ /* 0x0001e2000c101124 */
[----:B------:R-:W-:Y:S05]  /*4480*/  @P4 BRA `(.L_x_154) ;  /* 0x00000000000c4947 */ /* 0x000fea0003800000 */
[----:B------:R-:W5:Y:S02]  /*4490*/  LDG.E.U8 R90, desc[UR36][R94.64+0x30] ;  /* 0x000030245e5a7981 */ /* 0x000f64000c1e1100 */
[----:B-----5:R-:W-:-:S05]  /*44a0*/  PRMT R4, R90, 0x8880, RZ ;  /* 0x000088805a047816 */ /* 0x020fca00000000ff */
[----:B------:R-:W-:-:S07]  /*44b0*/  IMAD R23, R4, R89, RZ ;  /* 0x0000005904177224 */ /* 0x000fce00078e02ff */
.L_x_154:
[----:B------:R-:W-:Y:S05]  /*44c0*/  BSYNC B1 ;  /* 0x0000000000017941 */ /* 0x000fea0003800000 */
.L_x_153:
[C---:B------:R-:W-:Y:S01]  /*44d0*/  ISETP.LT.OR P1, PT, R3.reuse, 0x32, !P0 ;  /* 0x000000320300780c */ /* 0x040fe20004721670 */
[----:B0-----:R-:W-:Y:S01]  /*44e0*/  @!P4 IMAD R5, R50, R88, R23 ;  /* 0x000000583205c224 */ /* 0x001fe200078e0217 */
[----:B------:R-:W-:Y:S01]  /*44f0*/  BSSY B1, `(.L_x_155) ;  /* 0x0000009000017945 */ /* 0x000fe20003800000 */
[C---:B------:R-:W-:Y:S02]  /*4500*/  ISETP.LT.OR P2, PT, R3.reuse, 0x39, !P3 ;  /* 0x000000390300780c */ /* 0x040fe40005f41670 */
[C---:B------:R-:W-:Y:S01]  /*4510*/  ISETP.LT.OR P3, PT, R3.reuse, 0x3a, !P3 ;  /* 0x0000003a0300780c */ /* 0x040fe20005f61670 */
[----:B------:R0:W-:Y:S01]  /*4520*/  @!P4 STG.E.U8 desc[UR36][R10.64+0x30], R5 ;  /* 0x000030050a00c986 */ /* 0x0001e2000c101124 */
[----:B------:R-:W-:-:S06]  /*4530*/  ISETP.LT.OR P4, PT, R3, 0x39, !P0 ;  /* 0x000000390300780c */ /* 0x000fcc0004781670 */
[----:B------:R-:W-:Y:S07]  /*4540*/  @P1 BRA `(.L_x_156) ;  /* 0x00000000000c1947 */ /* 0x000fee0003800000 */
[----:B------:R-:W5:Y:S02]  /*4550*/  LDG.E.U8 R90, desc[UR36][R94.64+0x31] ;  /* 0x000031245e5a7981 */ /* 0x000f64000c1e1100 */
[----:B-----5:R-:W-:-:S05]  /*4560*/  PRMT R4, R90, 0x8880, RZ ;  /* 0x000088805a047816 */ /* 0x020fca00000000ff */
[----:B------:R-:W-:-:S07]  /*4570*/  IMAD R23, R4, R89, RZ ;  /* 0x0000005904177224 */ /* 0x000fce00078e02ff */
.L_x_156:
[----:B------:R-:W-:Y:S05]  /*4580*/  BSYNC B1 ;  /* 0x0000000000017941 */ /* 0x000fea0003800000 */
.L_x_155:
[----:B------:R-:W-:Y:S01]  /*4590*/  @!P1 IMAD R51, R51, R88, R23 ;  /* 0x0000005833339224 */ /* 0x000fe200078e0217 */
[----:B------:R-:W-:Y:S04]  /*45a0*/  BSSY B1, `(.L_x_157) ;  /* 0x0000006000017945 */ /* 0x000fe80003800000 */
[----:B------:R0:W-:Y:S01]  /*45b0*/  @!P1 STG.E.U8 desc[UR36][R10.64+0x31], R51 ;  /* 0x000031330a009986 */ /* 0x0001e2000c101124 */
[----:B------:R-:W-:Y:S05]  /*45c0*/  @P2 BRA `(.L_x_158) ;  /* 0x00000000000c2947 */ /* 0x000fea0003800000 */
[----:B------:R-:W5:Y:S02]  /*45d0*/  LDG.E.U8 R90, desc[UR36][R12.64+0x38] ;  /* 0x000038240c5a7981 */ /* 0x000f64000c1e1100 */
[----:B-----5:R-:W-:-:S05]  /*45e0*/  PRMT R4, R90, 0x8880, RZ ;  /* 0x000088805a047816 */ /* 0x020fca00000000ff */
[----:B------:R-:W-:-:S07]  /*45f0*/  IMAD R23, R4, R89, RZ ;  /* 0x0000005904177224 */ /* 0x000fce00078e02ff */
.L_x_158:
[----:B------:R-:W-:Y:S05]  /*4600*/  BSYNC B1 ;  /* 0x0000000000017941 */ /* 0x000fea0003800000 */
.L_x_157:
[----:B0-----:R-:W-:Y:S01]  /*4610*/  @!P2 IMAD R5, R52, R88, R23 ;  /* 0x000000583405a224 */ /* 0x001fe200078e0217 */
[----:B------:R-:W-:Y:S04]  /*4620*/  BSSY B1, `(.L_x_159) ;  /* 0x0000006000017945 */ /* 0x000fe80003800000 */
[----:B------:R0:W-:Y:S01]  /*4630*/  @!P2 STG.E.U8 desc[UR36][R8.64+0x38], R5 ;  /* 0x000038050800a986 */ /* 0x0001e2000c101124 */
[----:B------:R-:W-:Y:S05]  /*4640*/  @P3 BRA `(.L_x_160) ;  /* 0x00000000000c3947 */ /* 0x000fea0003800000 */
[----:B------:R-:W5:Y:S02]  /*4650*/  LDG.E.U8 R90, desc[UR36][R12.64+0x39] ;  /* 0x000039240c5a7981 */ /* 0x000f64000c1e1100 */
[----:B-----5:R-:W-:-:S05]  /*4660*/  PRMT R4, R90, 0x8880, RZ ;  /* 0x000088805a047816 */ /* 0x020fca00000000ff */
[----:B------:R-:W-:-:S07]  /*4670*/  IMAD R23, R4, R89, RZ ;  /* 0x0000005904177224 */ /* 0x000fce00078e02ff */
.L_x_160:
[----:B------:R-:W-:Y:S05]  /*4680*/  BSYNC B1 ;  /* 0x0000000000017941 */ /* 0x000fea0003800000 */
.L_x_159:
[----:B------:R-:W-:Y:S01]  /*4690*/  @!P3 IMAD R53, R53, R88, R23 ;  /* 0x000000583535b224 */ /* 0x000fe200078e0217 */
[----:B------:R-:W-:Y:S04]  /*46a0*/  BSSY B1, `(.L_x_161) ;  /* 0x0000006000017945 */ /* 0x000fe80003800000 */
[----:B------:R0:W-:Y:S01]  /*46b0*/  @!P3 STG.E.U8 desc[UR36][R8.64+0x39], R53 ;  /* 0x000039350800b986 */ /* 0x0001e2000c101124 */
[----:B------:R-:W-:Y:S05]  /*46c0*/  @P4 BRA `(.L_x_162) ;  /* 0x00000000000c4947 */ /* 0x000fea0003800000 */
[----:B------:R-:W5:Y:S02]  /*46d0*/  LDG.E.U8 R90, desc[UR36][R94.64+0x38] ;  /* 0x000038245e5a7981 */ /* 0x000f64000c1e1100 */
[----:B-----5:R-:W-:-:S05]  /*46e0*/  PRMT R4, R90, 0x8880, RZ ;  /* 0x000088805a047816 */ /* 0x020fca00000000ff */
[----:B------:R-:W-:-:S07]  /*46f0*/  IMAD R23, R4, R89, RZ ;  /* 0x0000005904177224 */ /* 0x000fce00078e02ff */
.L_x_162:
[----:B------:R-:W-:Y:S05]  /*4700*/  BSYNC B1 ;  /* 0x0000000000017941 */ /* 0x000fea0003800000 */
.L_x_161:
[----:B0-----:R-:W-:Y:S01]  /*4710*/  @!P4 IMAD R5, R54, R88, R23 ;  /* 0x000000583605c224 */ /* 0x001fe200078e0217 */
[----:B------:R-:W-:Y:S01]  /*4720*/  ISETP.LT.OR P0, PT, R3, 0x3a, !P0 ;  /* 0x0000003a0300780c */ /* 0x000fe20004701670 */
[----:B------:R-:W-:Y:S03]  /*4730*/  BSSY B1, `(.L_x_163) ;  /* 0x0000006000017945 */ /* 0x000fe60003800000 */
[----:B------:R0:W-:Y:S09]  /*4740*/  @!P4 STG.E.U8 desc[UR36][R10.64+0x38], R5 ;  /* 0x000038050a00c986 */ /* 0x0001f2000c101124 */
[----:B------:R-:W-:Y:S05]  /*4750*/  @P0 BRA `(.L_x_164) ;  /* 0x00000000000c0947 */ /* 0x000fea0003800000 */
[----:B------:R-:W5:Y:S02]  /*4760*/  LDG.E.U8 R90, desc[UR36][R94.64+0x39] ;  /* 0x000039245e5a7981 */ /* 0x000f64000c1e1100 */
[----:B-----5:R-:W-:-:S05]  /*4770*/  PRMT R4, R90, 0x8880, RZ ;  /* 0x000088805a047816 */ /* 0x020fca00000000ff */
[----:B------:R-:W-:-:S07]  /*4780*/  IMAD R23, R4, R89, RZ ;  /* 0x0000005904177224 */ /* 0x000fce00078e02ff */
.L_x_164:
[----:B------:R-:W-:Y:S05]  /*4790*/  BSYNC B1 ;  /* 0x0000000000017941 */ /* 0x000fea0003800000 */
.L_x_163:
[----:B------:R-:W-:Y:S01]  /*47a0*/  IMAD R23, R55, R88, R23 ;  /* 0x0000005837177224 */ /* 0x000fe200078e0217 */
[----:B------:R-:W-:Y:S06]  /*47b0*/  @P0 BRA `(.L_x_165) ;  /* 0x0000000c00180947 */ /* 0x000fec0003800000 */
[----:B------:R0:W-:Y:S01]  /*47c0*/  STG.E.U8 desc[UR36][R10.64+0x39], R23 ;  /* 0x000039170a007986 */ /* 0x0001e2000c101124 */
[----:B------:R-:W-:Y:S05]  /*47d0*/  BRA `(.L_x_165) ;  /* 0x0000000c00107947 */ /* 0x000fea0003800000 */
.L_x_36:
[C---:B------:R-:W-:Y:S02]  /*47e0*/  ISETP.GE.AND P2, PT, R91.reuse, 0x1, PT ;  /* 0x000000015b00780c */ /* 0x040fe40003f46270 */
[----:B------:R-:W-:Y:S02]  /*47f0*/  ISETP.GE.AND P1, PT, R91, 0x9, PT ;  /* 0x000000095b00780c */ /* 0x000fe40003f26270 */
[C---:B------:R-:W-:Y:S02]  /*4800*/  ISETP.LT.OR P0, PT, R3.reuse, 0x1, !P2 ;  /* 0x000000010300780c */ /* 0x040fe40005701670 */
[C---:B------:R-:W-:Y:S02]  /*4810*/  ISETP.LT.OR P3, PT, R3.reuse, 0x2, !P2 ;  /* 0x000000020300780c */ /* 0x040fe40005761670 */
[----:B------:R-:W-:-:S09]  /*4820*/  ISETP.LT.OR P4, PT, R3, 0x1, !P1 ;  /* 0x000000010300780c */ /* 0x000fd20004f81670 */
[-C--:B------:R-:W-:Y:S02]  /*4830*/  @!P0 IMAD R5, R56, R88.reuse, RZ ;  /* 0x0000005838058224 */ /* 0x080fe400078e02ff */
[-C--:B------:R-:W-:Y:S02]  /*4840*/  @!P3 IMAD R57, R57, R88.reuse, RZ ;  /* 0x000000583939b224 */ /* 0x080fe400078e02ff */
[----:B------:R-:W-:Y:S01]  /*4850*/  @!P4 IMAD R13, R58, R88, RZ ;  /* 0x000000583a0dc224 */ /* 0x000fe200078e02ff */
[----:B------:R0:W-:Y:S01]  /*4860*/  @!P0 STG.E.U8 desc[UR36][R14.64], R5 ;  /* 0x000000050e008986 */ /* 0x0001e2000c101124 */
[----:B------:R-:W-:-:S03]  /*4870*/  ISETP.LT.OR P0, PT, R3, 0x2, !P1 ;  /* 0x000000020300780c */ /* 0x000fc60004f01670 */
[----:B------:R-:W-:Y:S01]  /*4880*/  @!P3 STG.E.U8 desc[UR36][R14.64+0x1], R57 ;  /* 0x000001390e00b986 */ /* 0x000fe2000c101124 */
[----:B------:R-:W-:-:S03]  /*4890*/  ISETP.LT.OR P3, PT, R3, 0x9, !P2 ;  /* 0x000000090300780c */ /* 0x000fc60005761670 */
[----:B------:R1:W-:Y:S01]  /*48a0*/  @!P4 STG.E.U8 desc[UR36][R6.64], R13 ;  /* 0x0000000d0600c986 */ /* 0x0003e2000c101124 */
[----:B------:R-:W-:-:S05]  /*48b0*/  ISETP.LT.OR P4, PT, R3, 0xa, !P2 ;  /* 0x0000000a0300780c */ /* 0x000fca0005781670 */
[----:B------:R-:W-:-:S04]  /*48c0*/  @!P0 IMAD R59, R59, R88, RZ ;  /* 0x000000583b3b8224 */ /* 0x000fc800078e02ff */
[-C--:B0-----:R-:W-:Y:S01]  /*48d0*/  @!P3 IMAD R5, R60, R88.reuse, RZ ;  /* 0x000000583c05b224 */ /* 0x081fe200078e02ff */
[----:B------:R-:W-:Y:S01]  /*48e0*/  @!P0 STG.E.U8 desc[UR36][R6.64+0x1], R59 ;  /* 0x0000013b06008986 */ /* 0x000fe2000c101124 */
[----:B------:R-:W-:Y:S02]  /*48f0*/  ISETP.LT.OR P0, PT, R3, 0x9, !P1 ;  /* 0x000000090300780c */ /* 0x000fe40004f01670 */
[----:B------:R-:W-:Y:S01]  /*4900*/  @!P4 IMAD R61, R61, R88, RZ ;  /* 0x000000583d3dc224 */ /* 0x000fe200078e02ff */
[----:B------:R0:W-:Y:S01]  /*4910*/  @!P3 STG.E.U8 desc[UR36][R14.64+0x8], R5 ;  /* 0x000008050e00b986 */ /* 0x0001e2000c101124 */
[----:B------:R-:W-:-:S03]  /*4920*/  ISETP.LT.OR P3, PT, R3, 0xa, !P1 ;  /* 0x0000000a0300780c */ /* 0x000fc60004f61670 */
[----:B------:R-:W-:Y:S01]  /*4930*/  @!P4 STG.E.U8 desc[UR36][R14.64+0x9], R61 ;  /* 0x0000093d0e00c986 */ /* 0x000fe2000c101124 */
[----:B------:R-:W-:-:S05]  /*4940*/  ISETP.LT.OR P4, PT, R3, 0x11, !P2 ;  /* 0x000000110300780c */ /* 0x000fca0005781670 */
[----:B-1----:R-:W-:-:S04]  /*4950*/  @!P0 IMAD R13, R62, R88, RZ ;  /* 0x000000583e0d8224 */ /* 0x002fc800078e02ff */
[-C--:B------:R-:W-:Y:S01]  /*4960*/  @!P3 IMAD R63, R63, R88.reuse, RZ ;  /* 0x000000583f3fb224 */ /* 0x080fe200078e02ff */
[----:B------:R1:W-:Y:S01]  /*4970*/  @!P0 STG.E.U8 desc[UR36][R6.64+0x8], R13 ;  /* 0x0000080d06008986 */ /* 0x0003e2000c101124 */
[C---:B------:R-:W-:Y:S02]  /*4980*/  ISETP.LT.OR P0, PT, R3.reuse, 0x12, !P2 ;  /* 0x000000120300780c */ /* 0x040fe40005701670 */
[----:B------:R-:W-:Y:S01]  /*4990*/  @!P4 IMAD R21, R64, R88, RZ ;  /* 0x000000584015c224 */ /* 0x000fe200078e02ff */
        /* <DEDUP_REMOVED lines=17> */
[----:B--2---:R-:W-:Y:S01]  /*4ab0*/  @!P4 IMAD R21, R70, R88, RZ ;  /* 0x000000584615c224 */ /* 0x004fe200078e02ff */
        /* <DEDUP_REMOVED lines=37> */
[C---:B------:R-:W-:Y:S02]  /*4d10*/  ISETP.LT.OR P3, PT, R3.reuse, 0x39, !P2 ;  /* 0x000000390300780c */ /* 0x040fe40005761670 */
[C---:B------:R-:W-:Y:S01]  /*4d20*/  ISETP.LT.OR P2, PT, R3.reuse, 0x3a, !P2 ;  /* 0x0000003a0300780c */ /* 0x040fe20005741670 */
[----:B------:R2:W-:Y:S01]  /*4d30*/  @!P4 STG.E.U8 desc[UR36][R6.64+0x30], R21 ;  /* 0x000030150600c986 */ /* 0x0005e2000c101124 */
[----:B------:R-:W-:-:S02]  /*4d40*/  ISETP.LT.OR P4, PT, R3, 0x39, !P1 ;  /* 0x000000390300780c */ /* 0x000fc40004f81670 */
[----:B------:R-:W-:-:S03]  /*4d50*/  ISETP.LT.OR P1, PT, R3, 0x3a, !P1 ;  /* 0x0000003a0300780c */ /* 0x000fc60004f21670 */
[----:B------:R-:W-:-:S04]  /*4d60*/  @!P0 IMAD R83, R83, R88, RZ ;  /* 0x0000005853538224 */ /* 0x000fc800078e02ff */
[-C--:B0-----:R-:W-:Y:S01]  /*4d70*/  @!P3 IMAD R5, R84, R88.reuse, RZ ;  /* 0x000000585405b224 */ /* 0x081fe200078e02ff */
[----:B------:R-:W-:Y:S01]  /*4d80*/  @!P0 STG.E.U8 desc[UR36][R6.64+0x31], R83 ;  /* 0x0000315306008986 */ /* 0x000fe2000c101124 */
[-C--:B------:R-:W-:Y:S01]  /*4d90*/  @!P2 IMAD R85, R85, R88.reuse, RZ ;  /* 0x000000585555a224 */ /* 0x080fe200078e02ff */
[----:B------:R-:W-:Y:S01]  /*4da0*/  ISETP.GE.AND P0, PT, R91, 0x81, PT ;  /* 0x000000815b00780c */ /* 0x000fe20003f06270 */
[-C--:B-1----:R-:W-:Y:S01]  /*4db0*/  @!P4 IMAD R13, R86, R88.reuse, RZ ;  /* 0x00000058560dc224 */ /* 0x082fe200078e02ff */
[----:B------:R0:W-:Y:S01]  /*4dc0*/  @!P3 STG.E.U8 desc[UR36][R14.64+0x38], R5 ;  /* 0x000038050e00b986 */ /* 0x0001e2000c101124 */
[----:B------:R-:W-:Y:S01]  /*4dd0*/  @!P1 IMAD R87, R87, R88, RZ ;  /* 0x0000005857579224 */ /* 0x000fe200078e02ff */
[----:B------:R-:W-:Y:S02]  /*4de0*/  ISETP.LT.OR P3, PT, R3, 0x1, !P0 ;  /* 0x000000010300780c */ /* 0x000fe40004761670 */
[----:B------:R-:W-:Y:S01]  /*4df0*/  @!P2 STG.E.U8 desc[UR36][R14.64+0x39], R85 ;  /* 0x000039550e00a986 */ /* 0x000fe2000c101124 */
[----:B------:R-:W-:-:S03]  /*4e00*/  ISETP.GE.AND P2, PT, R91, 0x89, PT ;  /* 0x000000895b00780c */ /* 0x000fc60003f46270 */
[----:B------:R-:W-:Y:S01]  /*4e10*/  @!P4 STG.E.U8 desc[UR36][R6.64+0x38], R13 ;  /* 0x0000380d0600c986 */ /* 0x000fe2000c101124 */
[----:B------:R-:W-:-:S03]  /*4e20*/  ISETP.LT.OR P4, PT, R3, 0x2, !P0 ;  /* 0x000000020300780c */ /* 0x000fc60004781670 */
[----:B------:R1:W-:Y:S01]  /*4e30*/  @!P1 STG.E.U8 desc[UR36][R6.64+0x39], R87 ;  /* 0x0000395706009986 */ /* 0x0003e2000c101124 */
[----:B------:R-:W-:Y:S02]  /*4e40*/  ISETP.LT.OR P1, PT, R3, 0x1, !P2 ;  /* 0x000000010300780c */ /* 0x000fe40005721670 */
[----:B--2---:R-:W-:-:S05]  /*4e50*/  @!P3 IMAD R21, R24, R88, RZ ;  /* 0x000000581815b224 */ /* 0x004fca00078e02ff */
[----:B------:R-:W-:Y:S01]  /*4e60*/  @!P3 STG.E.U8 desc[UR36][R8.64], R21 ;  /* 0x000000150800b986 */ /* 0x000fe2000c101124 */
[----:B------:R-:W-:Y:S01]  /*4e70*/  ISETP.LT.OR P3, PT, R3, 0x2, !P2 ;  /* 0x000000020300780c */ /* 0x000fe20005761670 */
[----:B------:R-:W-:-:S04]  /*4e80*/  @!P4 IMAD R25, R25, R88, RZ ;  /* 0x000000581919c224 */ /* 0x000fc800078e02ff */
[----:B0-----:R-:W-:Y:S01]  /*4e90*/  @!P1 IMAD R5, R26, R88, RZ ;  /* 0x000000581a059224 */ /* 0x001fe200078e02ff */
[----:B------:R-:W-:Y:S01]  /*4ea0*/  @!P4 STG.E.U8 desc[UR36][R8.64+0x1], R25 ;  /* 0x000001190800c986 */ /* 0x000fe2000c101124 */
[----:B------:R-:W-:-:S03]  /*4eb0*/  ISETP.LT.OR P4, PT, R3, 0x9, !P0 ;  /* 0x000000090300780c */ /* 0x000fc60004781670 */
[----:B------:R0:W-:Y:S01]  /*4ec0*/  @!P1 STG.E.U8 desc[UR36][R10.64], R5 ;  /* 0x000000050a009986 */ /* 0x0001e2000c101124 */
[----:B------:R-:W-:Y:S02]  /*4ed0*/  ISETP.LT.OR P1, PT, R3, 0xa, !P0 ;  /* 0x0000000a0300780c */ /* 0x000fe40004721670 */
[----:B------:R-:W-:-:S05]  /*4ee0*/  @!P3 IMAD R27, R27, R88, RZ ;  /* 0x000000581b1bb224 */ /* 0x000fca00078e02ff */
[----:B------:R-:W-:Y:S01]  /*4ef0*/  @!P3 STG.E.U8 desc[UR36][R10.64+0x1], R27 ;  /* 0x0000011b0a00b986 */ /* 0x000fe2000c101124 */
[----:B------:R-:W-:Y:S01]  /*4f00*/  ISETP.LT.OR P3, PT, R3, 0x9, !P2 ;  /* 0x000000090300780c */ /* 0x000fe20005761670 */
[----:B-1----:R-:W-:-:S04]  /*4f10*/  @!P4 IMAD R7, R28, R88, RZ ;  /* 0x000000581c07c224 */ /* 0x002fc800078e02ff */
[----:B------:R-:W-:Y:S01]  /*4f20*/  @!P1 IMAD R29, R29, R88, RZ ;  /* 0x000000581d1d9224 */ /* 0x000fe200078e02ff */
[----:B------:R1:W-:Y:S01]  /*4f30*/  @!P4 STG.E.U8 desc[UR36][R8.64+0x8], R7 ;  /* 0x000008070800c986 */ /* 0x0003e2000c101124 */
[----:B------:R-:W-:-:S03]  /*4f40*/  ISETP.LT.OR P4, PT, R3, 0xa, !P2 ;  /* 0x0000000a0300780c */ /* 0x000fc60005781670 */
[----:B------:R-:W-:Y:S01]  /*4f50*/  @!P1 STG.E.U8 desc[UR36][R8.64+0x9], R29 ;  /* 0x0000091d08009986 */ /* 0x000fe2000c101124 */
[----:B------:R-:W-:Y:S02]  /*4f60*/  ISETP.LT.OR P1, PT, R3, 0x11, !P0 ;  /* 0x000000110300780c */ /* 0x000fe40004721670 */
[----:B0-----:R-:W-:-:S05]  /*4f70*/  @!P3 IMAD R5, R30, R88, RZ ;  /* 0x000000581e05b224 */ /* 0x001fca00078e02ff */
[----:B------:R0:W-:Y:S01]  /*4f80*/  @!P3 STG.E.U8 desc[UR36][R10.64+0x8], R5 ;  /* 0x000008050a00b986 */ /* 0x0001e2000c101124 */
[----:B------:R-:W-:Y:S01]  /*4f90*/  ISETP.LT.OR P3, PT, R3, 0x12, !P0 ;  /* 0x000000120300780c */ /* 0x000fe20004761670 */
[----:B------:R-:W-:-:S04]  /*4fa0*/  @!P4 IMAD R31, R31, R88, RZ ;  /* 0x000000581f1fc224 */ /* 0x000fc800078e02ff */
[----:B------:R-:W-:Y:S01]  /*4fb0*/  @!P1 IMAD R13, R32, R88, RZ ;  /* 0x00000058200d9224 */ /* 0x000fe200078e02ff */
        /* <DEDUP_REMOVED lines=17> */
[----:B--2---:R-:W-:Y:S01]  /*50d0*/  @!P1 IMAD R13, R38, R88, RZ ;  /* 0x00000058260d9224 */ /* 0x004fe200078e02ff */
        /* <DEDUP_REMOVED lines=27> */
[----:B------:R-:W-:Y:S01]  /*5290*/  @!P4 STG.E.U8 desc[UR36][R10.64+0x28], R7 ;  /* 0x000028070a00c986 */ /* 0x000fe2000c101124 */
[----:B------:R-:W-:-:S03]  /*52a0*/  ISETP.LT.OR P4, PT, R3, 0x32, !P0 ;  /* 0x000000320300780c */ /* 0x000fc60004781670 */
[----:B------:R-:W-:Y:S01]  /*52b0*/  @!P1 STG.E.U8 desc[UR36][R10.64+0x29], R47 ;  /* 0x0000292f0a009986 */ /* 0x000fe2000c101124 */
[----:B------:R-:W-:Y:S02]  /*52c0*/  ISETP.LT.OR P1, PT, R3, 0x31, !P2 ;  /* 0x000000310300780c */ /* 0x000fe40005721670 */
[----:B0-----:R-:W-:-:S05]  /*52d0*/  @!P3 IMAD R5, R48, R88, RZ ;  /* 0x000000583005b224 */ /* 0x001fca00078e02ff */
[----:B------:R0:W-:Y:S01]  /*52e0*/  @!P3 STG.E.U8 desc[UR36][R8.64+0x30], R5 ;  /* 0x000030050800b986 */ /* 0x0001e2000c101124 */
[----:B------:R-:W-:Y:S01]  /*52f0*/  ISETP.LT.OR P3, PT, R3, 0x32, !P2 ;  /* 0x000000320300780c */ /* 0x000fe20005761670 */
[----:B------:R-:W-:-:S04]  /*5300*/  @!P4 IMAD R49, R49, R88, RZ ;  /* 0x000000583131c224 */ /* 0x000fc800078e02ff */
[-C--:B--2---:R-:W-:Y:S01]  /*5310*/  @!P1 IMAD R13, R50, R88.reuse, RZ ;  /* 0x00000058320d9224 */ /* 0x084fe200078e02ff */
[----:B------:R1:W-:Y:S01]  /*5320*/  @!P4 STG.E.U8 desc[UR36][R8.64+0x31], R49 ;  /* 0x000031310800c986 */ /* 0x0003e2000c101124 */
[C---:B------:R-:W-:Y:S02]  /*5330*/  ISETP.LT.OR P4, PT, R3.reuse, 0x39, !P0 ;  /* 0x000000390300780c */ /* 0x040fe40004781670 */
[C---:B------:R-:W-:Y:S01]  /*5340*/  ISETP.LT.OR P0, PT, R3.reuse, 0x3a, !P0 ;  /* 0x0000003a0300780c */ /* 0x040fe20004701670 */
[----:B------:R1:W-:Y:S01]  /*5350*/  @!P1 STG.E.U8 desc[UR36][R10.64+0x30], R13 ;  /* 0x0000300d0a009986 */ /* 0x0003e2000c101124 */
[C---:B------:R-:W-:Y:S02]  /*5360*/  ISETP.LT.OR P1, PT, R3.reuse, 0x39, !P2 ;  /* 0x000000390300780c */ /* 0x040fe40005721670 */
[----:B------:R-:W-:Y:S01]  /*5370*/  ISETP.LT.OR P2, PT, R3, 0x3a, !P2 ;  /* 0x0000003a0300780c */ /* 0x000fe20005741670 */
[----:B------:R-:W-:-:S05]  /*5380*/  @!P3 IMAD R51, R51, R88, RZ ;  /* 0x000000583333b224 */ /* 0x000fca00078e02ff */
[----:B------:R1:W-:Y:S01]  /*5390*/  @!P3 STG.E.U8 desc[UR36][R10.64+0x31], R51 ;  /* 0x000031330a00b986 */ /* 0x0003e2000c101124 */
[-C--:B------:R-:W-:Y:S02]  /*53a0*/  @!P4 IMAD R3, R52, R88.reuse, RZ ;  /* 0x000000583403c224 */ /* 0x080fe400078e02ff */
[-C--:B------:R-:W-:Y:S02]  /*53b0*/  @!P0 IMAD R53, R53, R88.reuse, RZ ;  /* 0x0000005835358224 */ /* 0x080fe400078e02ff */
[-C--:B0-----:R-:W-:Y:S01]  /*53c0*/  @!P1 IMAD R5, R54, R88.reuse, RZ ;  /* 0x0000005836059224 */ /* 0x081fe200078e02ff */
[----:B------:R1:W-:Y:S01]  /*53d0*/  @!P4 STG.E.U8 desc[UR36][R8.64+0x38], R3 ;  /* 0x000038030800c986 */ /* 0x0003e2000c101124 */
[----:B------:R-:W-:-:S03]  /*53e0*/  @!P2 IMAD R55, R55, R88, RZ ;  /* 0x000000583737a224 */ /* 0x000fc600078e02ff */
[----:B------:R1:W-:Y:S04]  /*53f0*/  @!P0 STG.E.U8 desc[UR36][R8.64+0x39], R53 ;  /* 0x0000393508008986 */ /* 0x0003e8000c101124 */
[----:B------:R1:W-:Y:S04]  /*5400*/  @!P1 STG.E.U8 desc[UR36][R10.64+0x38], R5 ;  /* 0x000038050a009986 */ /* 0x0003e8000c101124 */
[----:B------:R1:W-:Y:S02]  /*5410*/  @!P2 STG.E.U8 desc[UR36][R10.64+0x39], R55 ;  /* 0x000039370a00a986 */ /* 0x0003e4000c101124 */
.L_x_165:
[----:B------:R-:W-:Y:S05]  /*5420*/  BSYNC B0 ;  /* 0x0000000000007941 */ /* 0x000fea0003800000 */
.L_x_35:
[----:B------:R-:W-:Y:S01]  /*5430*/  ULDC UR4, c[0x0][0xc] ;  /* 0x0000030000047ab9 */ /* 0x000fe20000000800 */
[----:B------:R-:W-:Y:S01]  /*5440*/  ULDC UR5, c[0x0][0x10] ;  /* 0x0000040000057ab9 */ /* 0x000fe20000000800 */
[----:B-1----:R-:W1:Y:S01]  /*5450*/  LDC R3, c[0x0][0x14] ;  /* 0x00000500ff037b82 */ /* 0x002e620000000800 */
[----:B------:R-:W-:Y:S01]  /*5460*/  UIMAD.WIDE.U32 UR4, UR4, UR5, URZ ;  /* 0x00000005040472a5 */ /* 0x000fe2000f8e003f */
[----:B------:R-:W-:Y:S02]  /*5470*/  IMAD.MOV.U32 R92, RZ, RZ, -0x1 ;  /* 0xffffffffff5c7424 */ /* 0x000fe400078e00ff */
[----:B0-----:R-:W-:-:S03]  /*5480*/  IMAD.MOV.U32 R23, RZ, RZ, -0x1 ;  /* 0xffffffffff177424 */ /* 0x001fc600078e00ff */
[----:B-1----:R-:W-:-:S04]  /*5490*/  IMAD.WIDE.U32 R16, R3, UR4, R16 ;  /* 0x0000000403107c25 */ /* 0x002fc8000f8e0010 */
[----:B------:R-:W-:Y:S01]  /*54a0*/  IMAD R3, R3, UR5, RZ ;  /* 0x0000000503037c24 */ /* 0x000fe2000f8e02ff */
[----:B------:R-:W-:Y:S02]  /*54b0*/  ULDC.64 UR4, c[0x0][0x650] ;  /* 0x0001940000047ab9 */ /* 0x000fe40000000a00 */
[----:B------:R-:W-:Y:S01]  /*54c0*/  ISETP.GE.U32.AND P0, PT, R16, UR4, PT ;  /* 0x0000000410007c0c */ /* 0x000fe2000bf06070 */
[--C-:B------:R-:W-:Y:S01]  /*54d0*/  IMAD.IADD R17, R17, 0x1, R3.reuse ;  /* 0x0000000111117824 */ /* 0x100fe200078e0203 */
[----:B------:R-:W-:-:S04]  /*54e0*/  PRMT R3, RZ, 0x7610, R3 ;  /* 0x00007610ff037816 */ /* 0x000fc80000000003 */
[----:B------:R-:W-:-:S13]  /*54f0*/  ISETP.GE.U32.AND.EX P0, PT, R17, UR5, PT, P0 ;  /* 0x0000000511007c0c */ /* 0x000fda000bf06100 */
[----:B------:R-:W-:Y:S05]  /*5500*/  @P0 BRA `(.L_x_166) ;  /* 0x0000000400640947 */ /* 0x000fea0003800000 */
[----:B------:R-:W0:Y:S01]  /*5510*/  S2R R12, SR_CTAID.X ;  /* 0x00000000000c7919 */ /* 0x000e220000002500 */
[----:B------:R-:W1:Y:S01]  /*5520*/  LDC.64 R10, c[0x0][0x628] ;  /* 0x00018a00ff0a7b82 */ /* 0x000e620000000a00 */
[----:B------:R-:W-:Y:S01]  /*5530*/  ULDC UR4, c[0x0][0x150] ;  /* 0x0000540000047ab9 */ /* 0x000fe20000000800 */
[----:B--2---:R-:W-:Y:S01]  /*5540*/  IMAD.MOV.U32 R8, RZ, RZ, R16 ;  /* 0x000000ffff087224 */ /* 0x004fe200078e0010 */
[----:B------:R-:W2:Y:S01]  /*5550*/  S2R R24, SR_CTAID.Y ;  /* 0x0000000000187919 */ /* 0x000ea20000002600 */
[----:B------:R-:W-:-:S04]  /*5560*/  IMAD.MOV.U32 R9, RZ, RZ, R17 ;  /* 0x000000ffff097224 */ /* 0x000fc800078e0011 */
[----:B------:R-:W2:Y:S08]  /*5570*/  LDC R21, c[0x0][0x144] ;  /* 0x00005100ff157b82 */ /* 0x000eb00000000800 */
[----:B------:R-:W2:Y:S08]  /*5580*/  LDC R0, c[0x0][0x630] ;  /* 0x00018c00ff007b82 */ /* 0x000eb00000000800 */
[----:B----4-:R-:W4:Y:S01]  /*5590*/  LDC.64 R14, c[0x0][0x620] ;  /* 0x00018800ff0e7b82 */ /* 0x010f220000000a00 */
[----:B-1----:R-:W-:-:S04]  /*55a0*/  ISETP.NE.U32.AND P0, PT, R10, RZ, PT ;  /* 0x000000ff0a00720c */ /* 0x002fc80003f05070 */
[----:B------:R-:W-:Y:S02]  /*55b0*/  ISETP.NE.AND.EX P0, PT, R11, RZ, PT, P0 ;  /* 0x000000ff0b00720c */ /* 0x000fe40003f05300 */
[----:B0-----:R-:W-:-:S05]  /*55c0*/  I2FP.F32.U32 R3, R12 ;  /* 0x0000000c00037245 */ /* 0x001fca0000201000 */
[----:B------:R-:W-:-:S04]  /*55d0*/  FMUL R3, R3, UR4 ;  /* 0x0000000403037c20 */ /* 0x000fc80008400000 */
[----:B------:R0:W1:Y:S02]  /*55e0*/  F2I.U32.TRUNC.NTZ R20, R3 ;  /* 0x0000000300147305 */ /* 0x000064000020f000 */
[----:B--2---:R-:W-:Y:S05]  /*55f0*/  @!P0 BRA `(.L_x_167) ;  /* 0x0000000000288947 */ /* 0x004fea0003800000 */
[----:B0-----:R-:W0:Y:S02]  /*5600*/  LDC R3, c[0x0][0x634] ;  /* 0x00018d00ff037b82 */ /* 0x001e240000000800 */
[----:B0-----:R-:W-:-:S05]  /*5610*/  IADD3 R3, P0, R16, R3, RZ ;  /* 0x0000000310037210 */ /* 0x001fca0007f1e0ff */
[----:B------:R-:W-:-:S04]  /*5620*/  IMAD.X R13, RZ, RZ, R17, P0 ;  /* 0x000000ffff0d7224 */ /* 0x000fc800000e0611 */
[----:B------:R-:W-:-:S04]  /*5630*/  IMAD.WIDE.U32 R4, R13, R10, RZ ;  /* 0x0000000a0d047225 */ /* 0x000fc800078e00ff */
[----:B---3--:R-:W-:-:S04]  /*5640*/  IMAD.WIDE.U32 R6, P0, R3, R11, R4 ;  /* 0x0000000b03067225 */ /* 0x008fc80007800004 */
[----:B------:R-:W-:-:S04]  /*5650*/  IMAD.WIDE.U32 R4, R3, R10, RZ ;  /* 0x0000000a03047225 */ /* 0x000fc800078e00ff */
[----:B------:R-:W-:Y:S01]  /*5660*/  IMAD.X R9, RZ, RZ, RZ, P0 ;  /* 0x000000ffff097224 */ /* 0x000fe200000e06ff */
[----:B------:R-:W-:Y:S01]  /*5670*/  IADD3 RZ, P0, R5, R6, RZ ;  /* 0x0000000605ff7210 */ /* 0x000fe20007f1e0ff */
[----:B------:R-:W-:-:S04]  /*5680*/  IMAD.MOV.U32 R8, RZ, RZ, R7 ;  /* 0x000000ffff087224 */ /* 0x000fc800078e0007 */
[----:B------:R-:W-:-:S08]  /*5690*/  IMAD.WIDE.U32.X R8, R13, R11, R8, P0 ;  /* 0x0000000b0d087225 */ /* 0x000fd000000e0408 */
.L_x_167:
[----:B------:R-:W2:Y:S01]  /*56a0*/  LDC.64 R28, c[0x0][0x640] ;  /* 0x00019000ff1c7b82 */ /* 0x000ea20000000a00 */
[-CC-:B------:R-:W-:Y:S01]  /*56b0*/  SHF.R.U64 R23, R8, R0.reuse, R9.reuse ;  /* 0x0000000008177219 */ /* 0x180fe20000001209 */
[----:B-1----:R-:W-:Y:S01]  /*56c0*/  IMAD.MOV R20, RZ, RZ, -R20 ;  /* 0x000000ffff147224 */ /* 0x002fe200078e0a14 */
[----:B------:R-:W-:Y:S01]  /*56d0*/  SHF.R.U32.HI R0, RZ, R0, R9 ;  /* 0x00000000ff007219 */ /* 0x000fe20000011609 */
[----:B------:R-:W-:Y:S01]  /*56e0*/  ULDC UR4, c[0x0][0x154] ;  /* 0x0000550000047ab9 */ /* 0x000fe20000000800 */
[----:B0-----:R-:W-:Y:S01]  /*56f0*/  IADD3 R3, P0, RZ, -R23, RZ ;  /* 0x80000017ff037210 */ /* 0x001fe20007f1e0ff */
[----:B------:R-:W-:Y:S02]  /*5700*/  IMAD R21, R21, R20, R12 ;  /* 0x0000001415157224 */ /* 0x000fe400078e020c */
[----:B---3--:R-:W0:Y:S01]  /*5710*/  LDC R6, c[0x0][0x618] ;  /* 0x00018600ff067b82 */ /* 0x008e220000000800 */
[----:B------:R-:W-:Y:S02]  /*5720*/  IMAD.MOV.U32 R7, RZ, RZ, 0x1 ;  /* 0x00000001ff077424 */ /* 0x000fe400078e00ff */
[----:B------:R-:W-:-:S04]  /*5730*/  IMAD.X R5, RZ, RZ, ~R0, P0 ;  /* 0x000000ffff057224 */ /* 0x000fc800000e0e00 */
[-C--:B----4-:R-:W-:Y:S01]  /*5740*/  IMAD R0, R5, R14.reuse, RZ ;  /* 0x0000000e05007224 */ /* 0x090fe200078e02ff */
[----:B------:R-:W1:Y:S01]  /*5750*/  LDC R8, c[0x0][0x608] ;  /* 0x00018200ff087b82 */ /* 0x000e620000000800 */
[----:B------:R-:W-:-:S04]  /*5760*/  IMAD.WIDE.U32 R4, R3, R14, R16 ;  /* 0x0000000e03047225 */ /* 0x000fc800078e0010 */
[----:B------:R-:W-:Y:S01]  /*5770*/  IMAD R3, R3, R15, R0 ;  /* 0x0000000f03037224 */ /* 0x000fe200078e0200 */
[----:B------:R-:W-:Y:S02]  /*5780*/  I2FP.F32.U32 R0, R24 ;  /* 0x0000001800007245 */ /* 0x000fe40000201000 */
[----:B------:R-:W3:Y:S01]  /*5790*/  LDC R26, c[0x0][0x658] ;  /* 0x00019600ff1a7b82 */ /* 0x000ee20000000800 */
[----:B------:R-:W-:Y:S01]  /*57a0*/  IMAD.IADD R3, R5, 0x1, R3 ;  /* 0x0000000105037824 */ /* 0x000fe200078e0203 */
[----:B--2---:R-:W-:Y:S01]  /*57b0*/  ISETP.NE.U32.AND P0, PT, R28, RZ, PT ;  /* 0x000000ff1c00720c */ /* 0x004fe20003f05070 */
[----:B------:R-:W-:Y:S01]  /*57c0*/  FMUL R0, R0, UR4 ;  /* 0x0000000400007c20 */ /* 0x000fe20008400000 */
[----:B------:R-:W-:Y:S02]  /*57d0*/  IMAD.MOV.U32 R5, RZ, RZ, -0x1 ;  /* 0xffffffffff057424 */ /* 0x000fe400078e00ff */
[----:B------:R-:W-:Y:S01]  /*57e0*/  ISETP.NE.AND.EX P0, PT, R29, RZ, PT, P0 ;  /* 0x000000ff1d00720c */ /* 0x000fe20003f05300 */
[----:B------:R2:W4:Y:S01]  /*57f0*/  F2I.U32.TRUNC.NTZ R13, R0 ;  /* 0x00000000000d7305 */ /* 0x000522000020f000 */
[----:B------:R-:W2:Y:S01]  /*5800*/  LDC R15, c[0x0][0x148] ;  /* 0x00005200ff0f7b82 */ /* 0x000ea20000000800 */
[----:B0-----:R-:W-:-:S02]  /*5810*/  SHF.R.U64 R12, R4, R6, R3 ;  /* 0x00000006040c7219 */ /* 0x001fc40000001203 */
[----:B------:R-:W-:-:S05]  /*5820*/  SHF.R.U32.HI R3, RZ, R6, R3 ;  /* 0x00000006ff037219 */ /* 0x000fca0000011603 */
[----:B------:R-:W0:Y:S01]  /*5830*/  LDC R20, c[0x0][0x600] ;  /* 0x00018000ff147b82 */ /* 0x000e220000000800 */
[-CC-:B-1----:R-:W-:Y:S02]  /*5840*/  SHF.R.U64 R10, R12, R8.reuse, R3.reuse ;  /* 0x000000080c0a7219 */ /* 0x182fe40000001203 */
[----:B------:R-:W-:-:S05]  /*5850*/  SHF.R.U32.HI R3, RZ, R8, R3 ;  /* 0x00000008ff037219 */ /* 0x000fca0000011603 */
[----:B------:R-:W1:Y:S01]  /*5860*/  LDC R27, c[0x0][0x648] ;  /* 0x00019200ff1b7b82 */ /* 0x000e620000000800 */
[-C--:B---3--:R-:W-:Y:S02]  /*5870*/  SHF.L.U32 R4, R5, R26.reuse, RZ ;  /* 0x0000001a05047219 */ /* 0x088fe400000006ff */
[-CC-:B------:R-:W-:Y:S02]  /*5880*/  SHF.R.U64 R14, R10, R26.reuse, R3.reuse ;  /* 0x0000001a0a0e7219 */ /* 0x180fe40000001203 */
[----:B------:R-:W-:Y:S02]  /*5890*/  SHF.R.U32.HI R5, RZ, R26, R3 ;  /* 0x0000001aff057219 */ /* 0x000fe40000011603 */
[----:B------:R-:W-:Y:S01]  /*58a0*/  LOP3.LUT R25, RZ, R4, RZ, 0x33, !PT ;  /* 0x00000004ff197212 */ /* 0x000fe200078e33ff */
[----:B------:R-:W3:Y:S01]  /*58b0*/  LDC R30, c[0x0][0x638] ;  /* 0x00018e00ff1e7b82 */ /* 0x000ee20000000800 */
[----:B------:R-:W-:Y:S01]  /*58c0*/  SHF.L.U32 R26, R7, R26, RZ ;  /* 0x0000001a071a7219 */ /* 0x000fe200000006ff */
[----:B------:R-:W-:-:S06]  /*58d0*/  IMAD.MOV.U32 R4, RZ, RZ, R14 ;  /* 0x000000ffff047224 */ /* 0x000fcc00078e000e */
[----:B------:R-:W0:Y:S01]  /*58e0*/  LDC R31, c[0x0][0x610] ;  /* 0x00018400ff1f7b82 */ /* 0x000e220000000800 */
[----:B----4-:R-:W-:Y:S05]  /*58f0*/  @!P0 BRA `(.L_x_168) ;  /* 0x0000000000288947 */ /* 0x010fea0003800000 */
        /* <DEDUP_REMOVED lines=10> */
.L_x_168:
[----:B------:R-:W-:Y:S01]  /*59a0*/  ISETP.NE.AND P0, PT, R2, 0x1, PT ;  /* 0x000000010200780c */ /* 0x000fe20003f05270 */
[----:B0-----:R-:W-:Y:S01]  /*59b0*/  VIADD R7, R20, 0xffffffff ;  /* 0xffffffff14077836 */ /* 0x001fe20000000000 */
[----:B-12---:R-:W-:Y:S01]  /*59c0*/  SHF.R.U64 R0, R4, R27, R5 ;  /* 0x0000001b04007219 */ /* 0x006fe20000001205 */
[----:B------:R-:W-:Y:S01]  /*59d0*/  IMAD.MOV R13, RZ, RZ, -R13 ;  /* 0x000000ffff0d7224 */ /* 0x000fe200078e0a0d */
[----:B------:R-:W-:Y:S01]  /*59e0*/  LOP3.LUT R5, R10, R25, RZ, 0xc0, !PT ;  /* 0x000000190a057212 */ /* 0x000fe200078ec0ff */
[----:B------:R-:W-:Y:S01]  /*59f0*/  IMAD.MOV.U32 R4, RZ, RZ, 0x1 ;  /* 0x00000001ff047424 */ /* 0x000fe200078e00ff */
[----:B------:R-:W-:Y:S01]  /*5a00*/  LOP3.LUT R12, R12, R7, RZ, 0xc0, !PT ;  /* 0x000000070c0c7212 */ /* 0x000fe200078ec0ff */
[----:B------:R-:W-:Y:S02]  /*5a10*/  IMAD.MOV R3, RZ, RZ, -R0 ;  /* 0x000000ffff037224 */ /* 0x000fe400078e0a00 */
[----:B------:R-:W-:Y:S02]  /*5a20*/  IMAD R0, R26, R0, R5 ;  /* 0x000000001a007224 */ /* 0x000fe400078e0205 */
[----:B---3--:R-:W-:-:S02]  /*5a30*/  IMAD R3, R3, R30, R14 ;  /* 0x0000001e03037224 */ /* 0x008fc400078e020e */
[----:B------:R-:W-:Y:S02]  /*5a40*/  @P0 IMAD R21, R15, R13, R24 ;  /* 0x0000000d0f150224 */ /* 0x000fe400078e0218 */
[----:B------:R-:W-:Y:S01]  /*5a50*/  IMAD R5, R3, R20, R12 ;  /* 0x0000001403057224 */ /* 0x000fe200078e020c */
[----:B------:R-:W-:Y:S01]  /*5a60*/  PRMT R3, R4, 0x7610, R3 ;  /* 0x0000761004037816 */ /* 0x000fe20000000003 */
[----:B------:R-:W-:-:S05]  /*5a70*/  IMAD R0, R0, R31, R21 ;  /* 0x0000001f00007224 */ /* 0x000fca00078e0215 */
[----:B------:R-:W-:Y:S02]  /*5a80*/  SEL R92, R5, R0, !P0 ;  /* 0x00000000055c7207 */ /* 0x000fe40004000000 */
[----:B------:R-:W-:-:S07]  /*5a90*/  SEL R0, R0, R5, !P0 ;  /* 0x0000000500007207 */ /* 0x000fce0004000000 */
.L_x_166:
[----:B------:R-:W-:Y:S01]  /*5aa0*/  LOP3.LUT P0, RZ, R3, 0xff, RZ, 0xc0, !PT ;  /* 0x000000ff03ff7812 */ /* 0x000fe2000780c0ff */
[----:B------:R-:W-:-:S12]  /*5ab0*/  IMAD.MOV.U32 R91, RZ, RZ, R0 ;  /* 0x000000ffff5b7224 */ /* 0x000fd800078e0000 */
[----:B------:R-:W-:Y:S05]  /*5ac0*/  @P0 BRA `(.L_x_169) ;  /* 0xffffffb800480947 */ /* 0x000fea000383ffff */
[----:B------:R-:W-:Y:S05]  /*5ad0*/  EXIT ;  /* 0x000000000000794d */ /* 0x000fea0003800000 */
.L_x_8:
[----:B0-----:R-:W-:Y:S01]  /*5ae0*/  ULDC.64 UR4, c[0x0][0x650] ;  /* 0x0001940000047ab9 */ /* 0x001fe20000000a00 */
        /* <DEDUP_REMOVED lines=25> */
.L_x_171:
[----:B------:R-:W0:Y:S01]  /*5c80*/  LDC.64 R26, c[0x0][0x640] ;  /* 0x00019000ff1a7b82 */ /* 0x000e220000000a00 */
[-CC-:B------:R-:W-:Y:S01]  /*5c90*/  SHF.R.U64 R21, R12, R8.reuse, R13.reuse ;  /* 0x000000080c157219 */ /* 0x180fe2000000120d */
[----:B------:R-:W-:Y:S01]  /*5ca0*/  IMAD.MOV.U32 R30, RZ, RZ, 0x1 ;  /* 0x00000001ff1e7424 */ /* 0x000fe200078e00ff */
[----:B------:R-:W-:Y:S02]  /*5cb0*/  SHF.R.U32.HI R6, RZ, R8, R13 ;  /* 0x00000008ff067219 */ /* 0x000fe4000001160d */
[----:B------:R-:W-:-:S03]  /*5cc0*/  IADD3 R11, P0, RZ, -R21, RZ ;  /* 0x80000015ff0b7210 */ /* 0x000fc60007f1e0ff */
[----:B------:R-:W1:Y:S02]  /*5cd0*/  LDC R10, c[0x0][0x618] ;  /* 0x00018600ff0a7b82 */ /* 0x000e640000000800 */
[----:B------:R-:W-:-:S04]  /*5ce0*/  IMAD.X R7, RZ, RZ, ~R6, P0 ;  /* 0x000000ffff077224 */ /* 0x000fc800000e0e06 */
[-C--:B------:R-:W-:Y:S02]  /*5cf0*/  IMAD R8, R7, R22.reuse, RZ ;  /* 0x0000001607087224 */ /* 0x080fe400078e02ff */
[----:B------:R-:W2:Y:S01]  /*5d00*/  LDC R12, c[0x0][0x608] ;  /* 0x00018200ff0c7b82 */ /* 0x000ea20000000800 */
[----:B------:R-:W-:-:S04]  /*5d10*/  IMAD.WIDE.U32 R6, R11, R22, R16 ;  /* 0x000000160b067225 */ /* 0x000fc800078e0010 */
[----:B------:R-:W-:-:S03]  /*5d20*/  IMAD R11, R11, R23, R8 ;  /* 0x000000170b0b7224 */ /* 0x000fc600078e0208 */
[----:B------:R-:W3:Y:S01]  /*5d30*/  LDC R25, c[0x0][0x658] ;  /* 0x00019600ff197b82 */ /* 0x000ee20000000800 */
[----:B------:R-:W-:Y:S01]  /*5d40*/  IMAD.IADD R7, R7, 0x1, R11 ;  /* 0x0000000107077824 */ /* 0x000fe200078e020b */
[----:B0-----:R-:W-:-:S04]  /*5d50*/  ISETP.NE.U32.AND P0, PT, R26, RZ, PT ;  /* 0x000000ff1a00720c */ /* 0x001fc80003f05070 */
[----:B------:R-:W-:Y:S02]  /*5d60*/  ISETP.NE.AND.EX P0, PT, R27, RZ, PT, P0 ;  /* 0x000000ff1b00720c */ /* 0x000fe40003f05300 */
[----:B------:R-:W0:Y:S01]  /*5d70*/  LDC R22, c[0x0][0x600] ;  /* 0x00018000ff167b82 */ /* 0x000e220000000800 */
[-CC-:B-1----:R-:W-:Y:S02]  /*5d80*/  SHF.R.U64 R8, R6, R10.reuse, R7.reuse ;  /* 0x0000000a06087219 */ /* 0x182fe40000001207 */
[----:B------:R-:W-:Y:S01]  /*5d90*/  SHF.R.U32.HI R7, RZ, R10, R7 ;  /* 0x0000000aff077219 */ /* 0x000fe20000011607 */
[----:B------:R-:W-:-:S04]  /*5da0*/  IMAD.MOV.U32 R10, RZ, RZ, -0x1 ;  /* 0xffffffffff0a7424 */ /* 0x000fc800078e00ff */
        /* <DEDUP_REMOVED lines=21> */
.L_x_172:
[----:B------:R-:W-:Y:S01]  /*5f00*/  ISETP.NE.AND P0, PT, R2, 0x1, PT ;  /* 0x000000010200780c */ /* 0x000fe20003f05270 */
[----:B0-----:R-:W-:Y:S01]  /*5f10*/  VIADD R11, R22, 0xffffffff ;  /* 0xffffffff160b7836 */ /* 0x001fe20000000000 */
[----:B-1----:R-:W-:Y:S02]  /*5f20*/  SHF.R.U64 R6, R6, R24, R7 ;  /* 0x0000001806067219 */ /* 0x002fe40000001207 */
[----:B------:R-:W-:Y:S02]  /*5f30*/  SHF.L.U32 R30, R30, R25, RZ ;  /* 0x000000191e1e7219 */ /* 0x000fe400000006ff */
[----:B------:R-:W-:Y:S01]  /*5f40*/  LOP3.LUT R5, R23, R32, RZ, 0xc0, !PT ;  /* 0x0000002017057212 */ /* 0x000fe200078ec0ff */
[----:B------:R-:W-:-:S04]  /*5f50*/  IMAD.MOV R7, RZ, RZ, -R6 ;  /* 0x000000ffff077224 */ /* 0x000fc800078e0a06 */
[----:B------:R-:W-:Y:S01]  /*5f60*/  IMAD R6, R30, R6, R5 ;  /* 0x000000061e067224 */ /* 0x000fe200078e0205 */
[----:B------:R-:W-:Y:S01]  /*5f70*/  LOP3.LUT R5, R8, R11, RZ, 0xc0, !PT ;  /* 0x0000000b08057212 */ /* 0x000fe200078ec0ff */
[----:B------:R-:W-:Y:S02]  /*5f80*/  @P0 IMAD R3, R9, R14, R4 ;  /* 0x0000000e09030224 */ /* 0x000fe400078e0204 */
[----:B--2---:R-:W-:Y:S02]  /*5f90*/  IMAD R4, R7, R28, R20 ;  /* 0x0000001c07047224 */ /* 0x004fe400078e0214 */
[----:B---3--:R-:W-:Y:S02]  /*5fa0*/  IMAD R3, R6, R29, R3 ;  /* 0x0000001d06037224 */ /* 0x008fe400078e0203 */
[----:B------:R-:W-:Y:S02]  /*5fb0*/  IMAD R4, R4, R22, R5 ;  /* 0x0000001604047224 */ /* 0x000fe400078e0205 */
[----:B------:R-:W-:-:S02]  /*5fc0*/  IMAD.MOV.U32 R8, RZ, RZ, 0x1 ;  /* 0x00000001ff087424 */ /* 0x000fc400078e00ff */
[----:B------:R-:W-:Y:S01]  /*5fd0*/  IMAD.MOV.U32 R6, RZ, RZ, R21 ;  /* 0x000000ffff067224 */ /* 0x000fe200078e0015 */
[----:B------:R-:W-:Y:S02]  /*5fe0*/  SEL R7, R4, R3, !P0 ;  /* 0x0000000304077207 */ /* 0x000fe40004000000 */
[----:B------:R-:W-:-:S07]  /*5ff0*/  SEL R20, R3, R4, !P0 ;  /* 0x0000000403147207 */ /* 0x000fce0004000000 */
.L_x_170:
[----:B------:R-:W-:-:S08]  /*6000*/  NOP ;  /* 0x0000000000007918 */ /* 0x000fd00000000000 */
[----:B------:R-:W0:-:S00]  /*6010*/  USETMAXREG.DEALLOC.CTAPOOL 0x28 ;  /* 0x00000028000079c8 */ /* 0x000e0000080e0500 */
[----:B0-----:R-:W-:-:S13]  /*6020*/  ISETP.NE.AND P0, PT, R0, RZ, PT ;  /* 0x000000ff0000720c */ /* 0x001fda0003f05270 */
[----:B------:R-:W-:Y:S05]  /*6030*/  @P0 EXIT ;  /* 0x000000000000094d */ /* 0x000fea0003800000 */
[----:B------:R-:W-:Y:S01]  /*6040*/  LOP3.LUT P0, RZ, R8, 0xff, RZ, 0xc0, !PT ;  /* 0x000000ff08ff7812 */ /* 0x000fe2000780c0ff */
[----:B------:R-:W-:Y:S02]  /*6050*/  IMAD.MOV.U32 R0, RZ, RZ, 0x1 ;  /* 0x00000001ff007424 */ /* 0x000fe400078e00ff */
[----:B------:R-:W-:-:S10]  /*6060*/  IMAD.MOV.U32 R3, RZ, RZ, RZ ;  /* 0x000000ffff037224 */ /* 0x000fd400078e00ff */
[----:B------:R-:W-:Y:S05]  /*6070*/  @!P0 BRA `(.L_x_173) ;  /* 0x0000000c00448947 */ /* 0x000fea0003800000 */
[----:B------:R-:W0:Y:S01]  /*6080*/  LDC R0, c[0x0][0x28c] ;  /* 0x0000a300ff007b82 */ /* 0x000e220000000800 */
[----:B------:R-:W-:Y:S01]  /*6090*/  ULDC UR5, c[0x0][0x658] ;  /* 0x0001960000057ab9 */ /* 0x000fe20000000800 */
[----:B------:R-:W-:Y:S01]  /*60a0*/  UMOV UR7, 0xffffffff ;  /* 0xffffffff00077882 */ /* 0x000fe20000000000 */
[----:B------:R-:W-:Y:S01]  /*60b0*/  ULDC UR6, c[0x0][0xc] ;  /* 0x0000030000067ab9 */ /* 0x000fe20000000800 */
[----:B------:R-:W-:Y:S01]  /*60c0*/  USHF.L.U32 UR8, UR7, UR5, URZ ;  /* 0x0000000507087299 */ /* 0x000fe2000800063f */
[----:B------:R-:W-:Y:S01]  /*60d0*/  BSSY B0, `(.L_x_173) ;  /* 0x00000cb000007945 */ /* 0x000fe20003800000 */
[----:B------:R-:W-:Y:S01]  /*60e0*/  UMOV UR9, 0x1 ;  /* 0x0000000100097882 */ /* 0x000fe20000000000 */
[----:B------:R-:W-:Y:S01]  /*60f0*/  ULDC UR7, c[0x0][0x10] ;  /* 0x0000040000077ab9 */ /* 0x000fe20000000800 */
[----:B------:R-:W1:Y:S01]  /*6100*/  S2UR UR10, SR_CgaCtaId ;  /* 0x00000000000a79c3 */ /* 0x000e620000008800 */
[----:B------:R-:W-:Y:S01]  /*6110*/  UIMAD.WIDE.U32 UR6, UR6, UR7, URZ ;  /* 0x00000007060672a5 */ /* 0x000fe2000f8e003f */
[----:B------:R-:W-:Y:S01]  /*6120*/  IMAD.MOV.U32 R11, RZ, RZ, 0x1 ;  /* 0x00000001ff0b7424 */ /* 0x000fe200078e00ff */
[----:B------:R-:W-:Y:S01]  /*6130*/  USHF.L.U32 UR17, UR9, UR5, URZ ;  /* 0x0000000509117299 */ /* 0x000fe2000800063f */
[----:B------:R-:W-:Y:S01]  /*6140*/  LOP3.LUT R8, R19, 0x2, RZ, 0xfc, !PT ;  /* 0x0000000213087812 */ /* 0x000fe200078efcff */
[----:B------:R-:W-:Y:S01]  /*6150*/  ULDC UR4, c[0x0][0x600] ;  /* 0x0001800000047ab9 */ /* 0x000fe20000000800 */
[----:B------:R-:W-:Y:S01]  /*6160*/  ULDC UR5, c[0x0][0x14] ;  /* 0x0000050000057ab9 */ /* 0x000fe20000000800 */
[----:B------:R-:W-:-:S02]  /*6170*/  UIADD3 UR4, UR4, -0x1, URZ ;  /* 0xffffffff04047890 */ /* 0x000fc4000fffe03f */
[----:B------:R-:W-:Y:S02]  /*6180*/  UIMAD.WIDE.U32 UR22, UR6, UR5, URZ ;  /* 0x00000005061672a5 */ /* 0x000fe4000f8e003f */
[----:B------:R-:W-:Y:S02]  /*6190*/  UIMAD UR13, UR7, UR5, URZ ;  /* 0x00000005070d72a4 */ /* 0x000fe4000f8e023f */
[----:B------:R-:W-:Y:S02]  /*61a0*/  ULOP3.LUT UR16, URZ, UR8, URZ, 0x33, !UPT ;  /* 0x000000083f107292 */ /* 0x000fe4000f8e333f */
[----:B------:R-:W-:Y:S01]  /*61b0*/  UIADD3 UR13, UR23, UR13, URZ ;  /* 0x0000000d170d7290 */ /* 0x000fe2000fffe03f */
[----:B0-----:R-:W-:Y:S01]  /*61c0*/  VIADD R0, R0, 0x1f ;  /* 0x0000001f00007836 */ /* 0x001fe20000000000 */
[----:B------:R-:W-:-:S04]  /*61d0*/  ULDC.64 UR24, c[0x0][0x198] ;  /* 0x0000660000187ab9 */ /* 0x000fc80000000a00 */
[----:B------:R-:W-:Y:S01]  /*61e0*/  SHF.R.S32.HI R3, RZ, 0x1f, R0 ;  /* 0x0000001fff037819 */ /* 0x000fe20000011400 */
[----:B-1----:R-:W-:-:S03]  /*61f0*/  IMAD.U32 R9, RZ, RZ, UR10 ;  /* 0x0000000aff097e24 */ /* 0x002fc6000f8e00ff */
[----:B------:R-:W-:Y:S01]  /*6200*/  LEA.HI R3, R3, R0, RZ, 0x5 ;  /* 0x0000000003037211 */ /* 0x000fe200078f28ff */
[----:B------:R-:W-:-:S03]  /*6210*/  IMAD.MOV.U32 R0, RZ, RZ, 0x1 ;  /* 0x00000001ff007424 */ /* 0x000fc600078e00ff */
[----:B------:R-:W-:Y:S01]  /*6220*/  SHF.R.S32.HI R10, RZ, 0x5, R3 ;  /* 0x00000005ff0a7819 */ /* 0x000fe20000011403 */
[----:B------:R-:W-:Y:S01]  /*6230*/  IMAD.MOV.U32 R3, RZ, RZ, RZ ;  /* 0x000000ffff037224 */ /* 0x000fe200078e00ff */
[----:B------:R-:W-:-:S03]  /*6240*/  LEA R12, R9, 0x280, 0xa ;  /* 0x00000280090c7811 */ /* 0x000fc600078e50ff */
[----:B------:R-:W-:-:S07]  /*6250*/  VIADD R13, R10, 0x1 ;  /* 0x000000010a0d7836 */ /* 0x000fce0000000000 */
.L_x_184:
[----:B------:R-:W-:-:S03]  /*6260*/  UMOV UR5, 0xffffffff ;  /* 0xffffffff00057882 */ /* 0x000fc60000000000 */
[----:B------:R-:W-:Y:S05]  /*6270*/  BRA.DIV UR5, `(.L_x_174) ;  /* 0x0000001a05347947 */ /* 0x000fea000b800000 */
[----:B------:R-:W-:-:S13]  /*6280*/  ELECT P6, URZ, PT ;  /* 0x00000000003f782f */ /* 0x000fda00038c0000 */
.L_x_213:
[----:B------:R-:W0:Y:S01]  /*6290*/  LDC R4, c[0x0][0x28c] ;  /* 0x0000a300ff047b82 */ /* 0x000e220000000800 */
[----:B------:R-:W-:Y:S01]  /*62a0*/  BSSY B1, `(.L_x_175) ;  /* 0x000003a000017945 */ /* 0x000fe20003800000 */
[----:B0-----:R-:W-:-:S13]  /*62b0*/  ISETP.LT.OR P6, PT, R4, 0x1, !P6 ;  /* 0x000000010400780c */ /* 0x001fda00077c1670 */
[----:B------:R-:W-:Y:S05]  /*62c0*/  @P6 BRA `(.L_x_176) ;  /* 0x0000000000dc6947 */ /* 0x000fea0003800000 */
[----:B------:R-:W-:Y:S02]  /*62d0*/  IMAD R20, R20, 0x8, R9 ;  /* 0x0000000814147824 */ /* 0x000fe400078e0209 */
[----:B------:R-:W-:Y:S02]  /*62e0*/  IMAD.SHL.U32 R21, R7, 0x40, RZ ;  /* 0x0000004007157824 */ /* 0x000fe400078e00ff */
[----:B------:R-:W-:Y:S02]  /*62f0*/  IMAD.MOV.U32 R24, RZ, RZ, RZ ;  /* 0x000000ffff187224 */ /* 0x000fe400078e00ff */
[----:B------:R-:W-:Y:S02]  /*6300*/  IMAD.MOV.U32 R4, RZ, RZ, R13 ;  /* 0x000000ffff047224 */ /* 0x000fe400078e000d */
[----:B------:R-:W-:Y:S02]  /*6310*/  IMAD.MOV.U32 R5, RZ, RZ, R0 ;  /* 0x000000ffff057224 */ /* 0x000fe400078e0000 */
[----:B------:R-:W-:-:S02]  /*6320*/  IMAD.MOV.U32 R7, RZ, RZ, R3 ;  /* 0x000000ffff077224 */ /* 0x000fc400078e0003 */
[----:B------:R-:W-:-:S07]  /*6330*/  IMAD.SHL.U32 R20, R20, 0x20, RZ ;  /* 0x0000002014147824 */ /* 0x000fce00078e00ff */
.L_x_179:
[----:B------:R-:W0:Y:S01]  /*6340*/  S2UR UR5, SR_CgaCtaId ;  /* 0x00000000000579c3 */ /* 0x000e220000008800 */
[----:B------:R-:W-:Y:S02]  /*6350*/  MOV R14, 0x400 ;  /* 0x00000400000e7802 */ /* 0x000fe40000000f00 */
[----:B------:R-:W-:-:S13]  /*6360*/  LOP3.LUT P1, RZ, R18, 0x7f, RZ, 0xc0, !PT ;  /* 0x0000007f12ff7812 */ /* 0x000fda000782c0ff */
[----:B------:R-:W1:Y:S01]  /*6370*/  @!P1 LDC R15, c[0x0][0x500] ;  /* 0x00014000ff0f9b82 */ /* 0x000e620000000800 */
[----:B0-----:R-:W-:-:S05]  /*6380*/  IMAD.U32 R9, RZ, RZ, UR5 ;  /* 0x00000005ff097e24 */ /* 0x001fca000f8e00ff */
[----:B------:R-:W-:Y:S02]  /*6390*/  LEA R22, R9, R14, 0x18 ;  /* 0x0000000e09167211 */ /* 0x000fe400078ec0ff */
[----:B------:R-:W-:-:S03]  /*63a0*/  SHF.L.U32 R14, R5, 0x1f, RZ ;  /* 0x0000001f050e7819 */ /* 0x000fc600000006ff */
[----:B------:R-:W-:-:S04]  /*63b0*/  IMAD R23, R7, 0x8, R22 ;  /* 0x0000000807177824 */ /* 0x000fc800078e0216 */
[----:B------:R-:W0:Y:S02]  /*63c0*/  SYNCS.PHASECHK.TRANS64.TRYWAIT P0, [R23+URZ+0xb0], R14 ;  /* 0x0000b00e170075a7 */ /* 0x000e24000800017f */
[----:B01----:R-:W-:Y:S05]  /*63d0*/  @!P0 BRA `(.L_x_177) ;  /* 0x0000001400fc8947 */ /* 0x003fea0003800000 */
.L_x_214:
[----:B0-----:R-:W-:Y:S01]  /*63e0*/  PRMT R14, R8, 0x9910, RZ ;  /* 0x00009910080e7816 */ /* 0x001fe200000000ff */
[----:B------:R0:W-:Y:S03]  /*63f0*/  @!P1 SYNCS.ARRIVE.TRANS64 RZ, [R23+URZ], R15 ;  /* 0x0000000f17ff99a7 */ /* 0x0001e6000800003f */
[----:B------:R-:W-:-:S13]  /*6400*/  ISETP.NE.AND P0, PT, R14, 0x2, PT ;  /* 0x000000020e00780c */ /* 0x000fda0003f05270 */
[----:B0-----:R-:W-:Y:S05]  /*6410*/  @P0 BRA `(.L_x_178) ;  /* 0x0000000000040947 */ /* 0x001fea0003800000 */
[----:B------:R-:W-:Y:S01]  /*6420*/  BPT.TRAP 0x1 ;  /* 0x000000040000795c */ /* 0x000fe20000300000 */
.L_x_178:
[C---:B------:R-:W-:Y:S01]  /*6430*/  IMAD R14, R7.reuse, 0x2000, R12 ;  /* 0x00002000070e7824 */ /* 0x040fe200078e020c */
[----:B------:R-:W-:Y:S01]  /*6440*/  R2UR UR8, R22 ;  /* 0x00000000160872ca */ /* 0x000fe200000e0000 */
[----:B------:R-:W-:Y:S01]  /*6450*/  IMAD R22, R7, 0x800, R22 ;  /* 0x0000080007167824 */ /* 0x000fe200078e0216 */
[----:B------:R-:W-:Y:S01]  /*6460*/  R2UR UR18, R20 ;  /* 0x00000000141272ca */ /* 0x000fe200000e0000 */
[----:B------:R-:W-:Y:S01]  /*6470*/  VIADD R4, R4, 0xffffffff ;  /* 0xffffffff04047836 */ /* 0x000fe20000000000 */
[----:B------:R-:W-:Y:S01]  /*6480*/  R2UR UR5, R14 ;  /* 0x000000000e0572ca */ /* 0x000fe200000e0000 */
[----:B------:R-:W-:Y:S01]  /*6490*/  UIADD3 UR6, UP0, UR24, 0xf0, URZ ;  /* 0x000000f018067890 */ /* 0x000fe2000ff1e03f */
[----:B------:R-:W-:Y:S01]  /*64a0*/  R2UR UR11, R22 ;  /* 0x00000000160b72ca */ /* 0x000fe200000e0000 */
[----:B------:R-:W-:Y:S01]  /*64b0*/  UIADD3 UR26, UP1, UR24, 0x1f0, URZ ;  /* 0x000001f0181a7890 */ /* 0x000fe2000ff3e03f */
[----:B------:R-:W-:Y:S01]  /*64c0*/  R2UR UR9, R23 ;  /* 0x00000000170972ca */ /* 0x000fe200000e0000 */
[----:B------:R-:W-:Y:S01]  /*64d0*/  UIADD3.X UR7, URZ, UR25, URZ, UP0, !UPT ;  /* 0x000000193f077290 */ /* 0x000fe200087fe43f */
[----:B------:R-:W-:Y:S01]  /*64e0*/  R2UR UR10, R24 ;  /* 0x00000000180a72ca */ /* 0x000fe200000e0000 */
[----:B------:R-:W-:Y:S01]  /*64f0*/  VIADD R7, R7, 0x1 ;  /* 0x0000000107077836 */ /* 0x000fe20000000000 */
[----:B------:R-:W-:Y:S01]  /*6500*/  R2UR UR12, R6 ;  /* 0x00000000060c72ca */ /* 0x000fe200000e0000 */
[----:B------:R-:W-:Y:S01]  /*6510*/  UIADD3.X UR27, URZ, UR25, URZ, UP1, !UPT ;  /* 0x000000193f1b7290 */ /* 0x000fe20008ffe43f */
[----:B------:R-:W-:Y:S01]  /*6520*/  R2UR UR19, R21 ;  /* 0x00000000151372ca */ /* 0x000fe200000e0000 */
[----:B------:R-:W-:Y:S01]  /*6530*/  UMOV UR20, 0xff0000 ;  /* 0x00ff000000147882 */ /* 0x000fe20000000000 */
[----:B------:R-:W-:Y:S01]  /*6540*/  ISETP.GT.AND P1, PT, R4, 0x1, PT ;  /* 0x000000010400780c */ /* 0x000fe20003f24270 */
[----:B------:R-:W-:Y:S01]  /*6550*/  UIADD3 UR8, UR8, UR5, URZ ;  /* 0x0000000508087290 */ /* 0x000fe2000fffe03f */
[----:B------:R-:W-:Y:S01]  /*6560*/  ISETP.NE.AND P0, PT, R7, 0x16, PT ;  /* 0x000000160700780c */ /* 0x000fe20003f05270 */
[----:B------:R-:W-:Y:S01]  /*6570*/  UIADD3 UR5, UR11, 0x2c280, URZ ;  /* 0x0002c2800b057890 */ /* 0x000fe2000fffe03f */
[----:B------:R-:W-:Y:S01]  /*6580*/  VIADD R24, R24, 0x20 ;  /* 0x0000002018187836 */ /* 0x000fe20000000000 */
[----:B------:R-:W-:Y:S01]  /*6590*/  UMOV UR14, 0x0 ;  /* 0x00000000000e7882 */ /* 0x000fe20000000000 */
[----:B------:R-:W-:Y:S01]  /*65a0*/  UMOV UR15, 0x10000000 ;  /* 0x10000000000f7882 */ /* 0x000fe20000000000 */
[----:B------:R-:W-:Y:S01]  /*65b0*/  UMOV UR11, UR18 ;  /* 0x00000012000b7c82 */ /* 0x000fe20008000000 */
[----:B------:R-:W-:-:S02]  /*65c0*/  SEL R14, RZ, 0x1, P0 ;  /* 0x00000001ff0e7807 */ /* 0x000fc40000000000 */
[----:B------:R0:W-:Y:S01]  /*65d0*/  UTMALDG.3D.MULTICAST [UR8], [UR6], UR20, desc[UR14] ;  /* 0x00000e08060073b4 */ /* 0x0001e20008011814 */
[----:B------:R-:W-:Y:S02]  /*65e0*/  SEL R7, R7, RZ, P0 ;  /* 0x000000ff07077207 */ /* 0x000fe40000000000 */
[----:B------:R-:W-:Y:S01]  /*65f0*/  LOP3.LUT R5, R5, R14, RZ, 0x3c, !PT ;  /* 0x0000000e05057212 */ /* 0x000fe200078e3cff */
[----:B0-----:R-:W-:Y:S01]  /*6600*/  UMOV UR8, UR5 ;  /* 0x0000000500087c82 */ /* 0x001fe20008000000 */
[----:B------:R-:W-:Y:S02]  /*6610*/  UMOV UR11, UR19 ;  /* 0x00000013000b7c82 */ /* 0x000fe40008000000 */
[----:B------:R0:W-:Y:S02]  /*6620*/  UTMALDG.3D [UR8], [UR26], desc[UR14] ;  /* 0x00000e081a0075b4 */ /* 0x0001e40008011000 */
[----:B0-----:R-:W-:Y:S05]  /*6630*/  @P1 BRA `(.L_x_179) ;  /* 0xfffffffc00401947 */ /* 0x001fea000383ffff */
.L_x_176:
[----:B------:R-:W-:Y:S05]  /*6640*/  BSYNC B1 ;  /* 0x0000000000017941 */ /* 0x000fea0003800000 */
.L_x_175:
[----:B------:R-:W-:Y:S01]  /*6650*/  LOP3.LUT P1, RZ, R11, 0xff, RZ, 0xc0, !PT ;  /* 0x000000ff0bff7812 */ /* 0x000fe2000782c0ff */
[C---:B------:R-:W-:Y:S01]  /*6660*/  IMAD.IADD R6, R10.reuse, 0x1, R3 ;  /* 0x000000010a067824 */ /* 0x040fe200078e0203 */
[----:B------:R-:W-:Y:S01]  /*6670*/  ULDC.64 UR6, c[0x0][0x650] ;  /* 0x0001940000067ab9 */ /* 0x000fe20000000a00 */
[----:B------:R-:W-:Y:S01]  /*6680*/  ISETP.GE.U32.AND P2, PT, R10, 0x16, PT ;  /* 0x000000160a00780c */ /* 0x000fe20003f46070 */
[----:B------:R-:W-:Y:S01]  /*6690*/  BSSY B1, `(.L_x_180) ;  /* 0x000006c000017945 */ /* 0x000fe20003800000 */
[----:B------:R-:W-:Y:S01]  /*66a0*/  IMAD.MOV.U32 R20, RZ, RZ, -0x1 ;  /* 0xffffffffff147424 */ /* 0x000fe200078e00ff */
[----:B------:R-:W-:Y:S01]  /*66b0*/  ISETP.GT.U32.AND P0, PT, R6, 0x15, PT ;  /* 0x000000150600780c */ /* 0x000fe20003f04070 */
[----:B------:R-:W-:Y:S01]  /*66c0*/  IMAD.MOV.U32 R7, RZ, RZ, -0x1 ;  /* 0xffffffffff077424 */ /* 0x000fe200078e00ff */
[----:B------:R-:W-:Y:S02]  /*66d0*/  PRMT R11, RZ, 0x7610, R11 ;  /* 0x00007610ff0b7816 */ /* 0x000fe4000000000b */
[----:B------:R-:W-:-:S03]  /*66e0*/  ISETP.LT.U32.AND P0, PT, R10, 0x16, P0 ;  /* 0x000000160a00780c */ /* 0x000fc60000701070 */
[----:B------:R-:W0:Y:S01]  /*66f0*/  @P1 S2R R9, SR_CgaCtaId ;  /* 0x0000000000091919 */ /* 0x000e220000008800 */
[----:B------:R-:W-:-:S04]  /*6700*/  @P1 MOV R4, 0x400 ;  /* 0x0000040000041802 */ /* 0x000fc80000000f00 */
[----:B0-----:R-:W-:Y:S01]  /*6710*/  @P1 LEA R3, R9, R4, 0x18 ;  /* 0x0000000409031211 */ /* 0x001fe200078ec0ff */
[----:B------:R-:W-:-:S03]  /*6720*/  IMAD.WIDE.U32 R4, R6, -0x45d1745d, RZ ;  /* 0xba2e8ba306047825 */ /* 0x000fc600078e00ff */
[----:B------:R0:W-:Y:S01]  /*6730*/  @P1 SYNCS.ARRIVE.TRANS64.A1T0 RZ, [R3+URZ+0x178], RZ ;  /* 0x000178ff03ff19a7 */ /* 0x0001e2000810003f */
[----:B------:R-:W-:Y:S02]  /*6740*/  IADD3 R16, P1, R16, UR22, RZ ;  /* 0x0000001610107c10 */ /* 0x000fe4000ff3e0ff */
[----:B------:R-:W-:Y:S02]  /*6750*/  SHF.R.U32.HI R5, RZ, 0x4, R5 ;  /* 0x00000004ff057819 */ /* 0x000fe40000011605 */
[----:B------:R-:W-:Y:S02]  /*6760*/  IADD3.X R17, R17, UR13, RZ, P1, !PT ;  /* 0x0000000d11117c10 */ /* 0x000fe40008ffe4ff */
[----:B------:R-:W-:Y:S02]  /*6770*/  PRMT R4, RZ, 0x7610, R4 ;  /* 0x00007610ff047816 */ /* 0x000fe40000000004 */
[----:B0-----:R-:W-:Y:S02]  /*6780*/  SEL R3, RZ, 0x1, !P0 ;  /* 0x00000001ff037807 */ /* 0x001fe40004000000 */
[----:B------:R-:W-:-:S02]  /*6790*/  ISETP.GE.U32.AND P0, PT, R16, UR6, PT ;  /* 0x0000000610007c0c */ /* 0x000fc4000bf06070 */
[----:B------:R-:W-:Y:S01]  /*67a0*/  LOP3.LUT R0, R0, R3, RZ, 0x3c, !PT ;  /* 0x0000000300007212 */ /* 0x000fe200078e3cff */
[----:B------:R-:W-:Y:S01]  /*67b0*/  IMAD R3, R5, -0x16, R6 ;  /* 0xffffffea05037824 */ /* 0x000fe200078e0206 */
[----:B------:R-:W-:Y:S01]  /*67c0*/  ISETP.GE.U32.AND.EX P0, PT, R17, UR7, PT, P0 ;  /* 0x0000000711007c0c */ /* 0x000fe2000bf06100 */
[----:B------:R-:W-:Y:S01]  /*67d0*/  IMAD.MOV.U32 R6, RZ, RZ, -0x1 ;  /* 0xffffffffff067424 */ /* 0x000fe200078e00ff */
[----:B------:R-:W-:-:S11]  /*67e0*/  @P2 LOP3.LUT R0, R0, 0x1, R5, 0x78, !PT ;  /* 0x0000000100002812 */ /* 0x000fd600078e7805 */
[----:B------:R-:W-:Y:S05]  /*67f0*/  @P0 BRA `(.L_x_181) ;  /* 0x0000000400540947 */ /* 0x000fea0003800000 */
[----:B------:R-:W0:Y:S01]  /*6800*/  S2R R15, SR_CTAID.X ;  /* 0x00000000000f7919 */ /* 0x000e220000002500 */
[----:B------:R-:W-:Y:S01]  /*6810*/  ULDC.64 UR6, c[0x0][0x628] ;  /* 0x00018a0000067ab9 */ /* 0x000fe20000000a00 */
[----:B------:R-:W-:Y:S01]  /*6820*/  ULDC UR8, c[0x0][0x630] ;  /* 0x00018c0000087ab9 */ /* 0x000fe20000000800 */
[----:B------:R-:W-:Y:S01]  /*6830*/  ISETP.NE.U32.AND P0, PT, RZ, UR6, PT ;  /* 0x00000006ff007c0c */ /* 0x000fe2000bf05070 */
[----:B------:R-:W1:Y:S01]  /*6840*/  S2R R20, SR_CTAID.Y ;  /* 0x0000000000147919 */ /* 0x000e620000002600 */
[----:B------:R-:W-:Y:S01]  /*6850*/  ULDC UR9, c[0x0][0x150] ;  /* 0x0000540000097ab9 */ /* 0x000fe20000000800 */
[----:B------:R-:W-:Y:S01]  /*6860*/  IMAD.MOV.U32 R4, RZ, RZ, R16 ;  /* 0x000000ffff047224 */ /* 0x000fe200078e0010 */
[----:B------:R-:W-:Y:S01]  /*6870*/  ISETP.NE.AND.EX P0, PT, RZ, UR7, PT, P0 ;  /* 0x00000007ff007c0c */ /* 0x000fe2000bf05300 */
[----:B------:R-:W-:Y:S01]  /*6880*/  IMAD.MOV.U32 R5, RZ, RZ, R17 ;  /* 0x000000ffff057224 */ /* 0x000fe200078e0011 */
[----:B0-----:R-:W-:-:S11]  /*6890*/  I2FP.F32.U32 R22, R15 ;  /* 0x0000000f00167245 */ /* 0x001fd60000201000 */
[----:B------:R-:W-:Y:S05]  /*68a0*/  @!P0 BRA `(.L_x_182) ;  /* 0x0000000000288947 */ /* 0x000fea0003800000 */
[----:B------:R-:W-:Y:S02]  /*68b0*/  ULDC UR5, c[0x0][0x634] ;  /* 0x00018d0000057ab9 */ /* 0x000fe40000000800 */
[----:B------:R-:W-:-:S05]  /*68c0*/  IADD3 R5, P0, R16, UR5, RZ ;  /* 0x0000000510057c10 */ /* 0x000fca000ff1e0ff */
[----:B------:R-:W-:-:S04]  /*68d0*/  IMAD.X R21, RZ, RZ, R17, P0 ;  /* 0x000000ffff157224 */ /* 0x000fc800000e0611 */
[----:B------:R-:W-:-:S04]  /*68e0*/  IMAD.WIDE.U32 R6, R21, UR6, RZ ;  /* 0x0000000615067c25 */ /* 0x000fc8000f8e00ff */
[----:B------:R-:W-:-:S04]  /*68f0*/  IMAD.WIDE.U32 R6, P0, R5, UR7, R6 ;  /* 0x0000000705067c25 */ /* 0x000fc8000f800006 */
[----:B------:R-:W-:-:S04]  /*6900*/  IMAD.WIDE.U32 R4, R5, UR6, RZ ;  /* 0x0000000605047c25 */ /* 0x000fc8000f8e00ff */
[----:B------:R-:W-:Y:S01]  /*6910*/  IMAD.MOV.U32 R4, RZ, RZ, R7 ;  /* 0x000000ffff047224 */ /* 0x000fe200078e0007 */
[----:B------:R-:W-:Y:S01]  /*6920*/  IADD3 RZ, P1, R5, R6, RZ ;  /* 0x0000000605ff7210 */ /* 0x000fe20007f3e0ff */
[----:B------:R-:W-:-:S04]  /*6930*/  IMAD.X R5, RZ, RZ, RZ, P0 ;  /* 0x000000ffff057224 */ /* 0x000fc800000e06ff */
[----:B------:R-:W-:-:S08]  /*6940*/  IMAD.WIDE.U32.X R4, R21, UR7, R4, P1 ;  /* 0x0000000715047c25 */ /* 0x000fd000088e0404 */
.L_x_182:
[--C-:B------:R-:W-:Y:S01]  /*6950*/  SHF.R.U64 R14, R4, UR8, R5.reuse ;  /* 0x00000008040e7c19 */ /* 0x100fe20008001205 */
[----:B------:R-:W-:Y:S01]  /*6960*/  FMUL R22, R22, UR9 ;  /* 0x0000000916167c20 */ /* 0x000fe20008400000 */
[----:B------:R-:W-:Y:S01]  /*6970*/  SHF.R.U32.HI R4, RZ, UR8, R5 ;  /* 0x00000008ff047c19 */ /* 0x000fe20008011605 */
[----:B------:R-:W0:Y:S01]  /*6980*/  LDC R6, c[0x0][0x144] ;  /* 0x00005100ff067b82 */ /* 0x000e220000000800 */
[----:B------:R-:W-:Y:S01]  /*6990*/  IADD3 R5, P0, RZ, -R14, RZ ;  /* 0x8000000eff057210 */ /* 0x000fe20007f1e0ff */
[----:B------:R-:W-:Y:S01]  /*69a0*/  ULDC UR5, c[0x0][0x154] ;  /* 0x0000550000057ab9 */ /* 0x000fe20000000800 */
[----:B-1----:R-:W-:Y:S01]  /*69b0*/  I2FP.F32.U32 R7, R20 ;  /* 0x0000001400077245 */ /* 0x002fe20000201000 */
[----:B------:R-:W1:Y:S01]  /*69c0*/  F2I.U32.TRUNC.NTZ R22, R22 ;  /* 0x0000001600167305 */ /* 0x000e62000020f000 */
[----:B------:R-:W-:Y:S01]  /*69d0*/  ULDC.64 UR6, c[0x0][0x620] ;  /* 0x0001880000067ab9 */ /* 0x000fe20000000a00 */
[----:B------:R-:W-:Y:S01]  /*69e0*/  IMAD.X R4, RZ, RZ, ~R4, P0 ;  /* 0x000000ffff047224 */ /* 0x000fe200000e0e04 */
[----:B------:R-:W-:Y:S01]  /*69f0*/  ISETP.NE.AND P2, PT, R2, 0x1, PT ;  /* 0x000000010200780c */ /* 0x000fe20003f45270 */
[----:B------:R-:W-:Y:S01]  /*6a00*/  FMUL R23, R7, UR5 ;  /* 0x0000000507177c20 */ /* 0x000fe20008400000 */
[----:B------:R-:W2:Y:S01]  /*6a10*/  LDC R25, c[0x0][0x148] ;  /* 0x00005200ff197b82 */ /* 0x000ea20000000800 */
[----:B------:R-:W-:Y:S01]  /*6a20*/  IMAD R4, R4, UR6, RZ ;  /* 0x0000000604047c24 */ /* 0x000fe2000f8e02ff */
[----:B------:R-:W-:-:S03]  /*6a30*/  ULDC UR5, c[0x0][0x618] ;  /* 0x0001860000057ab9 */ /* 0x000fc60000000800 */
[----:B------:R-:W3:Y:S01]  /*6a40*/  F2I.U32.TRUNC.NTZ R23, R23 ;  /* 0x0000001700177305 */ /* 0x000ee2000020f000 */
[C---:B------:R-:W-:Y:S02]  /*6a50*/  IMAD R7, R5.reuse, UR7, R4 ;  /* 0x0000000705077c24 */ /* 0x040fe4000f8e0204 */
[----:B------:R-:W-:Y:S01]  /*6a60*/  IMAD.WIDE.U32 R4, R5, UR6, R16 ;  /* 0x0000000605047c25 */ /* 0x000fe2000f8e0010 */
[----:B------:R-:W-:Y:S02]  /*6a70*/  ULDC.64 UR6, c[0x0][0x640] ;  /* 0x0001900000067ab9 */ /* 0x000fe40000000a00 */
[----:B------:R-:W-:Y:S01]  /*6a80*/  ISETP.NE.U32.AND P0, PT, RZ, UR6, PT ;  /* 0x00000006ff007c0c */ /* 0x000fe2000bf05070 */
[----:B------:R-:W-:Y:S02]  /*6a90*/  IMAD.IADD R5, R5, 0x1, R7 ;  /* 0x0000000105057824 */ /* 0x000fe400078e0207 */
[----:B-1----:R-:W-:Y:S01]  /*6aa0*/  IMAD.MOV R22, RZ, RZ, -R22 ;  /* 0x000000ffff167224 */ /* 0x002fe200078e0a16 */
[----:B------:R-:W-:-:S02]  /*6ab0*/  ISETP.NE.AND.EX P0, PT, RZ, UR7, PT, P0 ;  /* 0x00000007ff007c0c */ /* 0x000fc4000bf05300 */
[----:B------:R-:W-:Y:S01]  /*6ac0*/  SHF.R.U64 R21, R4, UR5, R5 ;  /* 0x0000000504157c19 */ /* 0x000fe20008001205 */
[----:B0-----:R-:W-:Y:S01]  /*6ad0*/  IMAD R15, R6, R22, R15 ;  /* 0x00000016060f7224 */ /* 0x001fe200078e020f */
[----:B------:R-:W-:Y:S01]  /*6ae0*/  SHF.R.U32.HI R4, RZ, UR5, R5 ;  /* 0x00000005ff047c19 */ /* 0x000fe20008011605 */
[----:B------:R-:W-:Y:S01]  /*6af0*/  ULDC UR5, c[0x0][0x608] ;  /* 0x0001820000057ab9 */ /* 0x000fe20000000800 */
[----:B---3--:R-:W-:Y:S02]  /*6b00*/  IMAD.MOV R6, RZ, RZ, -R23 ;  /* 0x000000ffff067224 */ /* 0x008fe400078e0a17 */
[--C-:B------:R-:W-:Y:S02]  /*6b10*/  SHF.R.U64 R22, R21, UR5, R4.reuse ;  /* 0x0000000515167c19 */ /* 0x100fe40008001204 */
[----:B------:R-:W-:Y:S01]  /*6b20*/  SHF.R.U32.HI R5, RZ, UR5, R4 ;  /* 0x00000005ff057c19 */ /* 0x000fe20008011604 */
[----:B------:R-:W-:Y:S01]  /*6b30*/  ULDC UR5, c[0x0][0x658] ;  /* 0x0001960000057ab9 */ /* 0x000fe20000000800 */
[----:B--2---:R-:W-:-:S02]  /*6b40*/  @P2 IMAD R15, R25, R6, R20 ;  /* 0x00000006190f2224 */ /* 0x004fc400078e0214 */
[--C-:B------:R-:W-:Y:S02]  /*6b50*/  SHF.R.U64 R20, R22, UR5, R5.reuse ;  /* 0x0000000516147c19 */ /* 0x100fe40008001205 */
[----:B------:R-:W-:-:S03]  /*6b60*/  SHF.R.U32.HI R23, RZ, UR5, R5 ;  /* 0x00000005ff177c19 */ /* 0x000fc60008011605 */
[----:B------:R-:W-:Y:S02]  /*6b70*/  IMAD.MOV.U32 R6, RZ, RZ, R20 ;  /* 0x000000ffff067224 */ /* 0x000fe400078e0014 */
[----:B------:R-:W-:Y:S01]  /*6b80*/  IMAD.MOV.U32 R5, RZ, RZ, R23 ;  /* 0x000000ffff057224 */ /* 0x000fe200078e0017 */
[----:B------:R-:W-:Y:S06]  /*6b90*/  @!P0 BRA `(.L_x_183) ;  /* 0x00000000002c8947 */ /* 0x000fec0003800000 */
        /* <DEDUP_REMOVED lines=9> */
[----:B------:R-:W-:-:S04]  /*6c30*/  IMAD.WIDE.U32.X R4, R23, UR7, R4, P1 ;  /* 0x0000000717047c25 */ /* 0x000fc800088e0404 */
[----:B------:R-:W-:-:S07]  /*6c40*/  IMAD.MOV.U32 R6, RZ, RZ, R4 ;  /* 0x000000ffff067224 */ /* 0x000fce00078e0004 */
.L_x_183:
[----:B------:R-:W-:Y:S01]  /*6c50*/  ULDC UR5, c[0x0][0x648] ;  /* 0x0001920000057ab9 */ /* 0x000fe20000000800 */
[----:B------:R-:W-:Y:S01]  /*6c60*/  LOP3.LUT R4, R22, UR16, RZ, 0xc0, !PT ;  /* 0x0000001016047c12 */ /* 0x000fe2000f8ec0ff */
[----:B------:R-:W-:Y:S01]  /*6c70*/  ULDC UR6, c[0x0][0x610] ;  /* 0x0001840000067ab9 */ /* 0x000fe20000000800 */
[----:B------:R-:W-:Y:S01]  /*6c80*/  SHF.R.U64 R5, R6, UR5, R5 ;  /* 0x0000000506057c19 */ /* 0x000fe20008001205 */
[----:B------:R-:W-:Y:S01]  /*6c90*/  ULDC UR5, c[0x0][0x638] ;  /* 0x00018e0000057ab9 */ /* 0x000fe20000000800 */
[----:B------:R-:W-:Y:S01]  /*6ca0*/  LOP3.LUT R21, R21, UR4, RZ, 0xc0, !PT ;  /* 0x0000000415157c12 */ /* 0x000fe2000f8ec0ff */
[----:B------:R-:W-:Y:S02]  /*6cb0*/  IMAD.MOV.U32 R6, RZ, RZ, R14 ;  /* 0x000000ffff067224 */ /* 0x000fe400078e000e */
[----:B------:R-:W-:Y:S02]  /*6cc0*/  IMAD.MOV R7, RZ, RZ, -R5 ;  /* 0x000000ffff077224 */ /* 0x000fe400078e0a05 */
[----:B------:R-:W-:-:S02]  /*6cd0*/  IMAD R4, R5, UR17, R4 ;  /* 0x0000001105047c24 */ /* 0x000fc4000f8e0204 */
[----:B------:R-:W-:Y:S01]  /*6ce0*/  IMAD R20, R7, UR5, R20 ;  /* 0x0000000507147c24 */ /* 0x000fe2000f8e0214 */
[----:B------:R-:W-:Y:S01]  /*6cf0*/  ULDC UR5, c[0x0][0x600] ;  /* 0x0001800000057ab9 */ /* 0x000fe20000000800 */
[----:B------:R-:W-:Y:S02]  /*6d00*/  IMAD R15, R4, UR6, R15 ;  /* 0x00000006040f7c24 */ /* 0x000fe4000f8e020f */
[----:B------:R-:W-:Y:S02]  /*6d10*/  IMAD R20, R20, UR5, R21 ;  /* 0x0000000514147c24 */ /* 0x000fe4000f8e0215 */
[----:B------:R-:W-:-:S03]  /*6d20*/  IMAD.MOV.U32 R4, RZ, RZ, 0x1 ;  /* 0x00000001ff047424 */ /* 0x000fc600078e00ff */
[----:B------:R-:W-:Y:S02]  /*6d30*/  SEL R7, R20, R15, !P2 ;  /* 0x0000000f14077207 */ /* 0x000fe40005000000 */
[----:B------:R-:W-:-:S07]  /*6d40*/  SEL R20, R15, R20, !P2 ;  /* 0x000000140f147207 */ /* 0x000fce0005000000 */
.L_x_181:
[----:B------:R-:W-:Y:S05]  /*6d50*/  BSYNC B1 ;  /* 0x0000000000017941 */ /* 0x000fea0003800000 */
.L_x_180:
[----:B------:R-:W-:-:S13]  /*6d60*/  LOP3.LUT P0, RZ, R4, 0xff, RZ, 0xc0, !PT ;  /* 0x000000ff04ff7812 */ /* 0x000fda000780c0ff */
[----:B------:R-:W-:Y:S05]  /*6d70*/  @P0 BRA `(.L_x_184) ;  /* 0xfffffff400380947 */ /* 0x000fea000383ffff */
[----:B------:R-:W-:Y:S05]  /*6d80*/  BSYNC B0 ;  /* 0x0000000000007941 */ /* 0x000fea0003800000 */
.L_x_173:
[----:B------:R-:W-:-:S03]  /*6d90*/  UMOV UR5, 0xffffffff ;  /* 0xffffffff00057882 */ /* 0x000fc60000000000 */
[----:B------:R-:W-:Y:S05]  /*6da0*/  BRA.DIV UR5, `(.L_x_185) ;  /* 0x0000000e059c7947 */ /* 0x000fea000b800000 */
[----:B------:R-:W-:-:S13]  /*6db0*/  ELECT P6, URZ, PT ;  /* 0x00000000003f782f */ /* 0x000fda00038c0000 */
.L_x_217:
[----:B------:R-:W-:Y:S04]  /*6dc0*/  BSSY B0, `(.L_x_186) ;  /* 0x00000cd000007945 */ /* 0x000fe80003800000 */
[----:B------:R-:W-:Y:S05]  /*6dd0*/  @!P6 BRA `(.L_x_187) ;  /* 0x0000000c002ce947 */ /* 0x000fea0003800000 */
[----:B------:R-:W-:-:S04]  /*6de0*/  LOP3.LUT R19, R19, 0x2, RZ, 0xfc, !PT ;  /* 0x0000000213137812 */ /* 0x000fc800078efcff */
[----:B------:R-:W-:-:S13]  /*6df0*/  ISETP.NE.AND P0, PT, R19, 0x3, PT ;  /* 0x000000031300780c */ /* 0x000fda0003f05270 */
[----:B------:R-:W-:Y:S05]  /*6e00*/  @!P0 BRA `(.L_x_188) ;  /* 0x0000000000048947 */ /* 0x000fea0003800000 */
[----:B------:R-:W-:Y:S01]  /*6e10*/  BPT.TRAP 0x1 ;  /* 0x000000040000795c */ /* 0x000fe20000300000 */
.L_x_188:
[----:B------:R-:W0:Y:S01]  /*6e20*/  S2R R5, SR_CgaCtaId ;  /* 0x0000000000057919 */ /* 0x000e220000008800 */
[----:B------:R-:W-:Y:S02]  /*6e30*/  MOV R2, 0x400 ;  /* 0x0000040000027802 */ /* 0x000fe40000000f00 */
[----:B------:R-:W-:Y:S02]  /*6e40*/  SHF.L.U32 R4, R0, 0x1f, RZ ;  /* 0x0000001f00047819 */ /* 0x000fe400000006ff */
[----:B0-----:R-:W-:-:S05]  /*6e50*/  LEA R2, R5, R2, 0x18 ;  /* 0x0000000205027211 */ /* 0x001fca00078ec0ff */
[----:B------:R-:W-:-:S04]  /*6e60*/  VIADD R2, R2, 0xb0 ;  /* 0x000000b002027836 */ /* 0x000fc80000000000 */
[C---:B------:R-:W-:Y:S02]  /*6e70*/  IMAD R7, R3.reuse, 0x8, R2 ;  /* 0x0000000803077824 */ /* 0x040fe400078e0202 */
[----:B------:R-:W-:Y:S02]  /*6e80*/  VIADD R3, R3, 0x1 ;  /* 0x0000000103037836 */ /* 0x000fe40000000000 */
[----:B------:R-:W0:Y:S03]  /*6e90*/  SYNCS.PHASECHK.TRANS64.TRYWAIT P0, [R7+URZ], R4 ;  /* 0x00000004070075a7 */ /* 0x000e26000800017f */
[----:B------:R-:W-:-:S04]  /*6ea0*/  ISETP.NE.AND P1, PT, R3, 0x16, PT ;  /* 0x000000160300780c */ /* 0x000fc80003f25270 */
[----:B------:R-:W-:Y:S02]  /*6eb0*/  SEL R5, RZ, 0x1, P1 ;  /* 0x00000001ff057807 */ /* 0x000fe40000800000 */
[----:B------:R-:W-:Y:S02]  /*6ec0*/  SEL R3, R3, RZ, P1 ;  /* 0x000000ff03037207 */ /* 0x000fe40000800000 */
[----:B------:R-:W-:-:S03]  /*6ed0*/  LOP3.LUT R6, R0, R5, RZ, 0x3c, !PT ;  /* 0x0000000500067212 */ /* 0x000fc600078e3cff */
[----:B------:R-:W-:Y:S01]  /*6ee0*/  IMAD R8, R3, 0x8, R2 ;  /* 0x0000000803087824 */ /* 0x000fe200078e0202 */
[----:B------:R-:W-:Y:S01]  /*6ef0*/  SHF.L.U32 R5, R6, 0x1f, RZ ;  /* 0x0000001f06057819 */ /* 0x000fe200000006ff */
[----:B0-----:R-:W-:Y:S06]  /*6f00*/  @!P0 BRA `(.L_x_189) ;  /* 0x0000000c00648947 */ /* 0x001fec0003800000 */
.L_x_218:
[----:B------:R-:W1:Y:S01]  /*6f10*/  SYNCS.PHASECHK.TRANS64.TRYWAIT P0, [R8+URZ], R5 ;  /* 0x00000005080075a7 */ /* 0x000e62000800017f */
[----:B------:R-:W-:-:S05]  /*6f20*/  VIADD R0, R3, 0x1 ;  /* 0x0000000103007836 */ /* 0x000fca0000000000 */
[----:B------:R-:W-:-:S04]  /*6f30*/  ISETP.NE.AND P1, PT, R0, 0x16, PT ;  /* 0x000000160000780c */ /* 0x000fc80003f25270 */
[----:B------:R-:W-:Y:S02]  /*6f40*/  SEL R3, RZ, 0x1, P1 ;  /* 0x00000001ff037807 */ /* 0x000fe40000800000 */
[----:B0-----:R-:W-:Y:S02]  /*6f50*/  SEL R7, R0, RZ, P1 ;  /* 0x000000ff00077207 */ /* 0x001fe40000800000 */
[----:B------:R-:W-:-:S03]  /*6f60*/  LOP3.LUT R6, R6, R3, RZ, 0x3c, !PT ;  /* 0x0000000306067212 */ /* 0x000fc600078e3cff */
[----:B------:R-:W-:Y:S01]  /*6f70*/  IMAD R9, R7, 0x8, R2 ;  /* 0x0000000807097824 */ /* 0x000fe200078e0202 */
[----:B------:R-:W-:Y:S01]  /*6f80*/  SHF.L.U32 R4, R6, 0x1f, RZ ;  /* 0x0000001f06047819 */ /* 0x000fe200000006ff */
[----:B-1----:R-:W-:Y:S06]  /*6f90*/  @!P0 BRA `(.L_x_190) ;  /* 0x0000000c00548947 */ /* 0x002fec0003800000 */
.L_x_219:
[----:B------:R-:W1:Y:S01]  /*6fa0*/  SYNCS.PHASECHK.TRANS64.TRYWAIT P0, [R9+URZ], R4 ;  /* 0x00000004090075a7 */ /* 0x000e62000800017f */
[----:B------:R-:W-:-:S05]  /*6fb0*/  VIADD R0, R7, 0x1 ;  /* 0x0000000107007836 */ /* 0x000fca0000000000 */
[----:B------:R-:W-:-:S04]  /*6fc0*/  ISETP.NE.AND P1, PT, R0, 0x16, PT ;  /* 0x000000160000780c */ /* 0x000fc80003f25270 */
[----:B------:R-:W-:Y:S02]  /*6fd0*/  SEL R3, RZ, 0x1, P1 ;  /* 0x00000001ff037807 */ /* 0x000fe40000800000 */
[----:B------:R-:W-:Y:S02]  /*6fe0*/  SEL R7, R0, RZ, P1 ;  /* 0x000000ff00077207 */ /* 0x000fe40000800000 */
[----:B------:R-:W-:-:S03]  /*6ff0*/  LOP3.LUT R6, R6, R3, RZ, 0x3c, !PT ;  /* 0x0000000306067212 */ /* 0x000fc600078e3cff */
[----:B0-----:R-:W-:Y:S01]  /*7000*/  IMAD R8, R7, 0x8, R2 ;  /* 0x0000000807087824 */ /* 0x001fe200078e0202 */
[----:B------:R-:W-:Y:S01]  /*7010*/  SHF.L.U32 R5, R6, 0x1f, RZ ;  /* 0x0000001f06057819 */ /* 0x000fe200000006ff */
[----:B-1----:R-:W-:Y:S06]  /*7020*/  @!P0 BRA `(.L_x_191) ;  /* 0x0000000c00448947 */ /* 0x002fec0003800000 */
.L_x_220:
        /* <DEDUP_REMOVED lines=9> */
.L_x_221:
        /* <DEDUP_REMOVED lines=9> */
.L_x_222:
        /* <DEDUP_REMOVED lines=9> */
.L_x_223:
        /* <DEDUP_REMOVED lines=9> */
.L_x_224:
        /* <DEDUP_REMOVED lines=9> */
.L_x_225:
        /* <DEDUP_REMOVED lines=9> */
.L_x_226:
        /* <DEDUP_REMOVED lines=9> */
.L_x_227:
        /* <DEDUP_REMOVED lines=9> */
.L_x_228:
        /* <DEDUP_REMOVED lines=9> */
.L_x_229:
        /* <DEDUP_REMOVED lines=9> */
.L_x_230:
        /* <DEDUP_REMOVED lines=9> */
.L_x_231:
        /* <DEDUP_REMOVED lines=9> */
.L_x_232:
        /* <DEDUP_REMOVED lines=9> */
.L_x_233:
        /* <DEDUP_REMOVED lines=9> */
.L_x_234:
        /* <DEDUP_REMOVED lines=9> */
.L_x_235:
        /* <DEDUP_REMOVED lines=9> */
.L_x_236:
[----:B------:R-:W1:Y:S01]  /*7930*/  SYNCS.PHASECHK.TRANS64.TRYWAIT P0, [R8+URZ], R5 ;  /* 0x00000005080075a7 */ /* 0x000e62000800017f */
[----:B------:R-:W-:-:S05]  /*7940*/  VIADD R0, R7, 0x1 ;  /* 0x0000000107007836 */ /* 0x000fca0000000000 */
[----:B------:R-:W-:-:S04]  /*7950*/  ISETP.NE.AND P1, PT, R0, 0x16, PT ;  /* 0x000000160000780c */ /* 0x000fc80003f25270 */
[----:B------:R-:W-:Y:S02]  /*7960*/  SEL R3, RZ, 0x1, P1 ;  /* 0x00000001ff037807 */ /* 0x000fe40000800000 */
[----:B------:R-:W-:Y:S02]  /*7970*/  SEL R7, R0, RZ, P1 ;  /* 0x000000ff00077207 */ /* 0x000fe40000800000 */
[----:B0-----:R-:W-:-:S03]  /*7980*/  LOP3.LUT R9, R6, R3, RZ, 0x3c, !PT ;  /* 0x0000000306097212 */ /* 0x001fc600078e3cff */
[----:B------:R-:W-:Y:S01]  /*7990*/  IMAD R11, R7, 0x8, R2 ;  /* 0x00000008070b7824 */ /* 0x000fe200078e0202 */
[----:B------:R-:W-:Y:S01]  /*79a0*/  SHF.L.U32 R6, R9, 0x1f, RZ ;  /* 0x0000001f09067819 */ /* 0x000fe200000006ff */
[----:B-1----:R-:W-:Y:S06]  /*79b0*/  @!P0 BRA `(.L_x_208) ;  /* 0x0000000800348947 */ /* 0x002fec0003800000 */
.L_x_237:
[----:B------:R-:W1:Y:S01]  /*79c0*/  SYNCS.PHASECHK.TRANS64.TRYWAIT P0, [R11+URZ], R6 ;  /* 0x000000060b0075a7 */ /* 0x000e62000800017f */
[----:B------:R-:W-:-:S05]  /*79d0*/  VIADD R0, R7, 0x1 ;  /* 0x0000000107007836 */ /* 0x000fca0000000000 */
[----:B------:R-:W-:-:S04]  /*79e0*/  ISETP.NE.AND P1, PT, R0, 0x16, PT ;  /* 0x000000160000780c */ /* 0x000fc80003f25270 */
[----:B------:R-:W-:Y:S02]  /*79f0*/  SEL R4, RZ, 0x1, P1 ;  /* 0x00000001ff047807 */ /* 0x000fe40000800000 */
[----:B------:R-:W-:Y:S02]  /*7a00*/  SEL R3, R0, RZ, P1 ;  /* 0x000000ff00037207 */ /* 0x000fe40000800000 */
[----:B------:R-:W-:Y:S01]  /*7a10*/  LOP3.LUT R0, R9, R4, RZ, 0x3c, !PT ;  /* 0x0000000409007212 */ /* 0x000fe200078e3cff */
[----:B-1----:R-:W-:Y:S06]  /*7a20*/  @!P0 BRA `(.L_x_209) ;  /* 0x00000008002c8947 */ /* 0x002fec0003800000 */
.L_x_238:
[----:B------:R-:W-:Y:S01]  /*7a30*/  IMAD R3, R3, 0x8, R2 ;  /* 0x0000000803037824 */ /* 0x000fe200078e0202 */
[----:B------:R-:W-:-:S07]  /*7a40*/  SHF.L.U32 R0, R0, 0x1f, RZ ;  /* 0x0000001f00007819 */ /* 0x000fce00000006ff */
.L_x_210:
[----:B--2---:R2:W3:Y:S02]  /*7a50*/  SYNCS.PHASECHK.TRANS64.TRYWAIT P0, [R3+URZ], R0 ;  /* 0x00000000030075a7 */ /* 0x0044e4000800017f */
[----:B---3--:R-:W-:Y:S05]  /*7a60*/  @!P0 NANOSLEEP.SYNCS 0x989680 ;  /* 0x009896800000895d */ /* 0x008fea0003900000 */
[----:B------:R-:W3:Y:S02]  /*7a70*/  @!P0 SYNCS.PHASECHK.TRANS64 P0, [R3+URZ], R0 ;  /* 0x00000000030085a7 */ /* 0x000ee4000800007f */
[----:B---3--:R-:W-:Y:S05]  /*7a80*/  @!P0 BRA `(.L_x_210) ;  /* 0xfffffffc00f08947 */ /* 0x008fea000383ffff */
.L_x_187:
[----:B------:R-:W-:Y:S05]  /*7a90*/  BSYNC B0 ;  /* 0x0000000000007941 */ /* 0x000fea0003800000 */
.L_x_186:
[----:B------:R-:W-:Y:S05]  /*7aa0*/  EXIT ;  /* 0x000000000000794d */ /* 0x000fea0003800000 */
.L_x_22:
[----:B---3--:R3:W4:Y:S02]  /*7ab0*/  SYNCS.PHASECHK.TRANS64.TRYWAIT P1, [R3+URZ], R0 ;  /* 0x00000000030075a7 */ /* 0x008724000802017f */
[----:B----4-:R-:W-:Y:S05]  /*7ac0*/  @!P1 NANOSLEEP.SYNCS 0x989680 ;  /* 0x009896800000995d */ /* 0x010fea0003900000 */
[----:B------:R-:W4:Y:S02]  /*7ad0*/  @!P1 SYNCS.PHASECHK.TRANS64 P1, [R3+URZ], R0 ;  /* 0x00000000030095a7 */ /* 0x000f24000802007f */
[----:B----4-:R-:W-:Y:S05]  /*7ae0*/  @!P1 BRA `(.L_x_22) ;  /* 0xfffffffc00f09947 */ /* 0x010fea000383ffff */
[----:B------:R-:W-:Y:S05]  /*7af0*/  BRA `(.L_x_21) ;  /* 0xffffff9c000c7947 */ /* 0x000fea000383ffff */
.L_x_27:
[----:B-1----:R1:W2:Y:S02]  /*7b00*/  SYNCS.PHASECHK.TRANS64.TRYWAIT P1, [R5+URZ], R4 ;  /* 0x00000004050075a7 */ /* 0x0022a4000802017f */
[----:B--2---:R-:W-:Y:S05]  /*7b10*/  @!P1 NANOSLEEP.SYNCS 0x989680 ;  /* 0x009896800000995d */ /* 0x004fea0003900000 */
[----:B------:R-:W2:Y:S02]  /*7b20*/  @!P1 SYNCS.PHASECHK.TRANS64 P1, [R5+URZ], R4 ;  /* 0x00000004050095a7 */ /* 0x000ea4000802007f */
[----:B--2---:R-:W-:Y:S05]  /*7b30*/  @!P1 BRA `(.L_x_27) ;  /* 0xfffffffc00f09947 */ /* 0x004fea000383ffff */
[----:B------:R-:W-:Y:S05]  /*7b40*/  BRA `(.L_x_26) ;  /* 0xffffff9c00b47947 */ /* 0x000fea000383ffff */
.L_x_174:
[----:B------:R-:W-:Y:S01]  /*7b50*/  BSSY B1, `(.L_x_211) ;  /* 0x0000006000017945 */ /* 0x000fe20003800000 */
[----:B------:R-:W-:-:S07]  /*7b60*/  IMAD.MOV.U32 R15, RZ, RZ, -0x1 ;  /* 0xffffffffff0f7424 */ /* 0x000fce00078e00ff */
[----:B------:R-:W-:Y:S05]  /*7b70*/  WARPSYNC.COLLECTIVE R15, `(.L_x_212) ;  /* 0x000000000f0c7348 */ /* 0x000fea0003c00000 */
[----:B------:R-:W-:Y:S02]  /*7b80*/  ELECT P6, UR62, PT ;  /* 0x00000000003e782f */ /* 0x000fe400038c0000 */
[----:B------:R-:W-:Y:S01]  /*7b90*/  MOV R14, UR62 ;  /* 0x0000003e000e7c02 */ /* 0x000fe20008000f00 */
[----:B------:R-:W-:Y:S10]  /*7ba0*/  ENDCOLLECTIVE ;  /* 0x000000000000791b */ /* 0x000ff40003800000 */
.L_x_212:
[----:B------:R-:W-:Y:S05]  /*7bb0*/  BSYNC B1 ;  /* 0x0000000000017941 */ /* 0x000fea0003800000 */
.L_x_211:
[----:B------:R-:W-:Y:S05]  /*7bc0*/  BRA `(.L_x_213) ;  /* 0xffffffe400b07947 */ /* 0x000fea000383ffff */
.L_x_177:
[----:B0-----:R0:W1:Y:S02]  /*7bd0*/  SYNCS.PHASECHK.TRANS64.TRYWAIT P0, [R23+URZ+0xb0], R14 ;  /* 0x0000b00e170075a7 */ /* 0x001064000800017f */
[----:B-1----:R-:W-:Y:S05]  /*7be0*/  @!P0 NANOSLEEP.SYNCS 0x989680 ;  /* 0x009896800000895d */ /* 0x002fea0003900000 */
[----:B------:R-:W1:Y:S02]  /*7bf0*/  @!P0 SYNCS.PHASECHK.TRANS64 P0, [R23+URZ+0xb0], R14 ;  /* 0x0000b00e170085a7 */ /* 0x000e64000800007f */
[----:B-1----:R-:W-:Y:S05]  /*7c00*/  @!P0 BRA `(.L_x_177) ;  /* 0xfffffffc00f08947 */ /* 0x002fea000383ffff */
[----:B------:R-:W-:Y:S05]  /*7c10*/  BRA `(.L_x_214) ;  /* 0xffffffe400f07947 */ /* 0x000fea000383ffff */
.L_x_185:
[----:B------:R-:W-:Y:S01]  /*7c20*/  BSSY B0, `(.L_x_215) ;  /* 0x0000006000007945 */ /* 0x000fe20003800000 */
[----:B------:R-:W-:-:S07]  /*7c30*/  IMAD.MOV.U32 R15, RZ, RZ, -0x1 ;  /* 0xffffffffff0f7424 */ /* 0x000fce00078e00ff */
[----:B------:R-:W-:Y:S05]  /*7c40*/  WARPSYNC.COLLECTIVE R15, `(.L_x_216) ;  /* 0x000000000f0c7348 */ /* 0x000fea0003c00000 */
[----:B------:R-:W-:Y:S02]  /*7c50*/  ELECT P6, UR62, PT ;  /* 0x00000000003e782f */ /* 0x000fe400038c0000 */
[----:B------:R-:W-:Y:S01]  /*7c60*/  MOV R14, UR62 ;  /* 0x0000003e000e7c02 */ /* 0x000fe20008000f00 */
[----:B------:R-:W-:Y:S10]  /*7c70*/  ENDCOLLECTIVE ;  /* 0x000000000000791b */ /* 0x000ff40003800000 */
.L_x_216:
[----:B------:R-:W-:Y:S05]  /*7c80*/  BSYNC B0 ;  /* 0x0000000000007941 */ /* 0x000fea0003800000 */
.L_x_215:
[----:B------:R-:W-:Y:S05]  /*7c90*/  BRA `(.L_x_217) ;  /* 0xfffffff000487947 */ /* 0x000fea000383ffff */
.L_x_189:
[----:B0-----:R0:W1:Y:S02]  /*7ca0*/  SYNCS.PHASECHK.TRANS64.TRYWAIT P0, [R7+URZ], R4 ;  /* 0x00000004070075a7 */ /* 0x001064000800017f */
[----:B-1----:R-:W-:Y:S05]  /*7cb0*/  @!P0 NANOSLEEP.SYNCS 0x989680 ;  /* 0x009896800000895d */ /* 0x002fea0003900000 */
[----:B------:R-:W1:Y:S02]  /*7cc0*/  @!P0 SYNCS.PHASECHK.TRANS64 P0, [R7+URZ], R4 ;  /* 0x00000004070085a7 */ /* 0x000e64000800007f */
[----:B-1----:R-:W-:Y:S05]  /*7cd0*/  @!P0 BRA `(.L_x_189) ;  /* 0xfffffffc00f08947 */ /* 0x002fea000383ffff */
[----:B------:R-:W-:Y:S05]  /*7ce0*/  BRA `(.L_x_218) ;  /* 0xfffffff000887947 */ /* 0x000fea000383ffff */
.L_x_190:
[----:B0-----:R0:W1:Y:S02]  /*7cf0*/  SYNCS.PHASECHK.TRANS64.TRYWAIT P0, [R8+URZ], R5 ;  /* 0x00000005080075a7 */ /* 0x001064000800017f */
[----:B-1----:R-:W-:Y:S05]  /*7d00*/  @!P0 NANOSLEEP.SYNCS 0x989680 ;  /* 0x009896800000895d */ /* 0x002fea0003900000 */
[----:B------:R-:W1:Y:S02]  /*7d10*/  @!P0 SYNCS.PHASECHK.TRANS64 P0, [R8+URZ], R5 ;  /* 0x00000005080085a7 */ /* 0x000e64000800007f */
[----:B-1----:R-:W-:Y:S05]  /*7d20*/  @!P0 BRA `(.L_x_190) ;  /* 0xfffffffc00f08947 */ /* 0x002fea000383ffff */
[----:B------:R-:W-:Y:S05]  /*7d30*/  BRA `(.L_x_219) ;  /* 0xfffffff000987947 */ /* 0x000fea000383ffff */
.L_x_191:
[----:B0-----:R0:W1:Y:S02]  /*7d40*/  SYNCS.PHASECHK.TRANS64.TRYWAIT P0, [R9+URZ], R4 ;  /* 0x00000004090075a7 */ /* 0x001064000800017f */
[----:B-1----:R-:W-:Y:S05]  /*7d50*/  @!P0 NANOSLEEP.SYNCS 0x989680 ;  /* 0x009896800000895d */ /* 0x002fea0003900000 */
[----:B------:R-:W1:Y:S02]  /*7d60*/  @!P0 SYNCS.PHASECHK.TRANS64 P0, [R9+URZ], R4 ;  /* 0x00000004090085a7 */ /* 0x000e64000800007f */
[----:B-1----:R-:W-:Y:S05]  /*7d70*/  @!P0 BRA `(.L_x_191) ;  /* 0xfffffffc00f08947 */ /* 0x002fea000383ffff */
[----:B------:R-:W-:Y:S05]  /*7d80*/  BRA `(.L_x_220) ;  /* 0xfffffff000a87947 */ /* 0x000fea000383ffff */
.L_x_192:
[----:B0-----:R0:W1:Y:S02]  /*7d90*/  SYNCS.PHASECHK.TRANS64.TRYWAIT P0, [R8+URZ], R5 ;  /* 0x00000005080075a7 */ /* 0x001064000800017f */
[----:B-1----:R-:W-:Y:S05]  /*7da0*/  @!P0 NANOSLEEP.SYNCS 0x989680 ;  /* 0x009896800000895d */ /* 0x002fea0003900000 */
[----:B------:R-:W1:Y:S02]  /*7db0*/  @!P0 SYNCS.PHASECHK.TRANS64 P0, [R8+URZ], R5 ;  /* 0x00000005080085a7 */ /* 0x000e64000800007f */
[----:B-1----:R-:W-:Y:S05]  /*7dc0*/  @!P0 BRA `(.L_x_192) ;  /* 0xfffffffc00f08947 */ /* 0x002fea000383ffff */
[----:B------:R-:W-:Y:S05]  /*7dd0*/  BRA `(.L_x_221) ;  /* 0xfffffff000b87947 */ /* 0x000fea000383ffff */
.L_x_193:
[----:B0-----:R0:W1:Y:S02]  /*7de0*/  SYNCS.PHASECHK.TRANS64.TRYWAIT P0, [R9+URZ], R4 ;  /* 0x00000004090075a7 */ /* 0x001064000800017f */
[----:B-1----:R-:W-:Y:S05]  /*7df0*/  @!P0 NANOSLEEP.SYNCS 0x989680 ;  /* 0x009896800000895d */ /* 0x002fea0003900000 */
[----:B------:R-:W1:Y:S02]  /*7e00*/  @!P0 SYNCS.PHASECHK.TRANS64 P0, [R9+URZ], R4 ;  /* 0x00000004090085a7 */ /* 0x000e64000800007f */
[----:B-1----:R-:W-:Y:S05]  /*7e10*/  @!P0 BRA `(.L_x_193) ;  /* 0xfffffffc00f08947 */ /* 0x002fea000383ffff */
[----:B------:R-:W-:Y:S05]  /*7e20*/  BRA `(.L_x_222) ;  /* 0xfffffff000c87947 */ /* 0x000fea000383ffff */
.L_x_194:
[----:B0-----:R0:W1:Y:S02]  /*7e30*/  SYNCS.PHASECHK.TRANS64.TRYWAIT P0, [R8+URZ], R5 ;  /* 0x00000005080075a7 */ /* 0x001064000800017f */
[----:B-1----:R-:W-:Y:S05]  /*7e40*/  @!P0 NANOSLEEP.SYNCS 0x989680 ;  /* 0x009896800000895d */ /* 0x002fea0003900000 */
[----:B------:R-:W1:Y:S02]  /*7e50*/  @!P0 SYNCS.PHASECHK.TRANS64 P0, [R8+URZ], R5 ;  /* 0x00000005080085a7 */ /* 0x000e64000800007f */
[----:B-1----:R-:W-:Y:S05]  /*7e60*/  @!P0 BRA `(.L_x_194) ;  /* 0xfffffffc00f08947 */ /* 0x002fea000383ffff */
[----:B------:R-:W-:Y:S05]  /*7e70*/  BRA `(.L_x_223) ;  /* 0xfffffff000d87947 */ /* 0x000fea000383ffff */
.L_x_195:
[----:B0-----:R0:W1:Y:S02]  /*7e80*/  SYNCS.PHASECHK.TRANS64.TRYWAIT P0, [R9+URZ], R4 ;  /* 0x00000004090075a7 */ /* 0x001064000800017f */
[----:B-1----:R-:W-:Y:S05]  /*7e90*/  @!P0 NANOSLEEP.SYNCS 0x989680 ;  /* 0x009896800000895d */ /* 0x002fea0003900000 */
[----:B------:R-:W1:Y:S02]  /*7ea0*/  @!P0 SYNCS.PHASECHK.TRANS64 P0, [R9+URZ], R4 ;  /* 0x00000004090085a7 */ /* 0x000e64000800007f */
[----:B-1----:R-:W-:Y:S05]  /*7eb0*/  @!P0 BRA `(.L_x_195) ;  /* 0xfffffffc00f08947 */ /* 0x002fea000383ffff */
[----:B------:R-:W-:Y:S05]  /*7ec0*/  BRA `(.L_x_224) ;  /* 0xfffffff000e87947 */ /* 0x000fea000383ffff */
.L_x_196:
[----:B0-----:R0:W1:Y:S02]  /*7ed0*/  SYNCS.PHASECHK.TRANS64.TRYWAIT P0, [R8+URZ], R5 ;  /* 0x00000005080075a7 */ /* 0x001064000800017f */
[----:B-1----:R-:W-:Y:S05]  /*7ee0*/  @!P0 NANOSLEEP.SYNCS 0x989680 ;  /* 0x009896800000895d */ /* 0x002fea0003900000 */
[----:B------:R-:W1:Y:S02]  /*7ef0*/  @!P0 SYNCS.PHASECHK.TRANS64 P0, [R8+URZ], R5 ;  /* 0x00000005080085a7 */ /* 0x000e64000800007f */
[----:B-1----:R-:W-:Y:S05]  /*7f00*/  @!P0 BRA `(.L_x_196) ;  /* 0xfffffffc00f08947 */ /* 0x002fea000383ffff */
[----:B------:R-:W-:Y:S05]  /*7f10*/  BRA `(.L_x_225) ;  /* 0xfffffff000f87947 */ /* 0x000fea000383ffff */
.L_x_197:
[----:B0-----:R0:W1:Y:S02]  /*7f20*/  SYNCS.PHASECHK.TRANS64.TRYWAIT P0, [R9+URZ], R4 ;  /* 0x00000004090075a7 */ /* 0x001064000800017f */
[----:B-1----:R-:W-:Y:S05]  /*7f30*/  @!P0 NANOSLEEP.SYNCS 0x989680 ;  /* 0x009896800000895d */ /* 0x002fea0003900000 */
[----:B------:R-:W1:Y:S02]  /*7f40*/  @!P0 SYNCS.PHASECHK.TRANS64 P0, [R9+URZ], R4 ;  /* 0x00000004090085a7 */ /* 0x000e64000800007f */
[----:B-1----:R-:W-:Y:S05]  /*7f50*/  @!P0 BRA `(.L_x_197) ;  /* 0xfffffffc00f08947 */ /* 0x002fea000383ffff */
[----:B------:R-:W-:Y:S05]  /*7f60*/  BRA `(.L_x_226) ;  /* 0xfffffff400087947 */ /* 0x000fea000383ffff */
.L_x_198:
[----:B0-----:R0:W1:Y:S02]  /*7f70*/  SYNCS.PHASECHK.TRANS64.TRYWAIT P0, [R8+URZ], R5 ;  /* 0x00000005080075a7 */ /* 0x001064000800017f */
[----:B-1----:R-:W-:Y:S05]  /*7f80*/  @!P0 NANOSLEEP.SYNCS 0x989680 ;  /* 0x009896800000895d */ /* 0x002fea0003900000 */
[----:B------:R-:W1:Y:S02]  /*7f90*/  @!P0 SYNCS.PHASECHK.TRANS64 P0, [R8+URZ], R5 ;  /* 0x00000005080085a7 */ /* 0x000e64000800007f */
[----:B-1----:R-:W-:Y:S05]  /*7fa0*/  @!P0 BRA `(.L_x_198) ;  /* 0xfffffffc00f08947 */ /* 0x002fea000383ffff */
[----:B------:R-:W-:Y:S05]  /*7fb0*/  BRA `(.L_x_227) ;  /* 0xfffffff400187947 */ /* 0x000fea000383ffff */
.L_x_199:
[----:B0-----:R0:W1:Y:S02]  /*7fc0*/  SYNCS.PHASECHK.TRANS64.TRYWAIT P0, [R9+URZ], R4 ;  /* 0x00000004090075a7 */ /* 0x001064000800017f */
[----:B-1----:R-:W-:Y:S05]  /*7fd0*/  @!P0 NANOSLEEP.SYNCS 0x989680 ;  /* 0x009896800000895d */ /* 0x002fea0003900000 */
[----:B------:R-:W1:Y:S02]  /*7fe0*/  @!P0 SYNCS.PHASECHK.TRANS64 P0, [R9+URZ], R4 ;  /* 0x00000004090085a7 */ /* 0x000e64000800007f */
[----:B-1----:R-:W-:Y:S05]  /*7ff0*/  @!P0 BRA `(.L_x_199) ;  /* 0xfffffffc00f08947 */ /* 0x002fea000383ffff */
[----:B------:R-:W-:Y:S05]  /*8000*/  BRA `(.L_x_228) ;  /* 0xfffffff400287947 */ /* 0x000fea000383ffff */
.L_x_200:
[----:B0-----:R0:W1:Y:S02]  /*8010*/  SYNCS.PHASECHK.TRANS64.TRYWAIT P0, [R8+URZ], R5 ;  /* 0x00000005080075a7 */ /* 0x001064000800017f */
[----:B-1----:R-:W-:Y:S05]  /*8020*/  @!P0 NANOSLEEP.SYNCS 0x989680 ;  /* 0x009896800000895d */ /* 0x002fea0003900000 */
[----:B------:R-:W1:Y:S02]  /*8030*/  @!P0 SYNCS.PHASECHK.TRANS64 P0, [R8+URZ], R5 ;  /* 0x00000005080085a7 */ /* 0x000e64000800007f */
[----:B-1----:R-:W-:Y:S05]  /*8040*/  @!P0 BRA `(.L_x_200) ;  /* 0xfffffffc00f08947 */ /* 0x002fea000383ffff */
[----:B------:R-:W-:Y:S05]  /*8050*/  BRA `(.L_x_229) ;  /* 0xfffffff400387947 */ /* 0x000fea000383ffff */
.L_x_201:
[----:B0-----:R0:W1:Y:S02]  /*8060*/  SYNCS.PHASECHK.TRANS64.TRYWAIT P0, [R9+URZ], R4 ;  /* 0x00000004090075a7 */ /* 0x001064000800017f */
[----:B-1----:R-:W-:Y:S05]  /*8070*/  @!P0 NANOSLEEP.SYNCS 0x989680 ;  /* 0x009896800000895d */ /* 0x002fea0003900000 */
[----:B------:R-:W1:Y:S02]  /*8080*/  @!P0 SYNCS.PHASECHK.TRANS64 P0, [R9+URZ], R4 ;  /* 0x00000004090085a7 */ /* 0x000e64000800007f */
[----:B-1----:R-:W-:Y:S05]  /*8090*/  @!P0 BRA `(.L_x_201) ;  /* 0xfffffffc00f08947 */ /* 0x002fea000383ffff */
[----:B------:R-:W-:Y:S05]  /*80a0*/  BRA `(.L_x_230) ;  /* 0xfffffff400487947 */ /* 0x000fea000383ffff */
.L_x_202:
[----:B0-----:R0:W1:Y:S02]  /*80b0*/  SYNCS.PHASECHK.TRANS64.TRYWAIT P0, [R8+URZ], R5 ;  /* 0x00000005080075a7 */ /* 0x001064000800017f */
[----:B-1----:R-:W-:Y:S05]  /*80c0*/  @!P0 NANOSLEEP.SYNCS 0x989680 ;  /* 0x009896800000895d */ /* 0x002fea0003900000 */
[----:B------:R-:W1:Y:S02]  /*80d0*/  @!P0 SYNCS.PHASECHK.TRANS64 P0, [R8+URZ], R5 ;  /* 0x00000005080085a7 */ /* 0x000e64000800007f */
[----:B-1----:R-:W-:Y:S05]  /*80e0*/  @!P0 BRA `(.L_x_202) ;  /* 0xfffffffc00f08947 */ /* 0x002fea000383ffff */
[----:B------:R-:W-:Y:S05]  /*80f0*/  BRA `(.L_x_231) ;  /* 0xfffffff400587947 */ /* 0x000fea000383ffff */
.L_x_203:
[----:B0-----:R0:W1:Y:S02]  /*8100*/  SYNCS.PHASECHK.TRANS64.TRYWAIT P0, [R9+URZ], R4 ;  /* 0x00000004090075a7 */ /* 0x001064000800017f */
[----:B-1----:R-:W-:Y:S05]  /*8110*/  @!P0 NANOSLEEP.SYNCS 0x989680 ;  /* 0x009896800000895d */ /* 0x002fea0003900000 */
[----:B------:R-:W1:Y:S02]  /*8120*/  @!P0 SYNCS.PHASECHK.TRANS64 P0, [R9+URZ], R4 ;  /* 0x00000004090085a7 */ /* 0x000e64000800007f */
[----:B-1----:R-:W-:Y:S05]  /*8130*/  @!P0 BRA `(.L_x_203) ;  /* 0xfffffffc00f08947 */ /* 0x002fea000383ffff */
[----:B------:R-:W-:Y:S05]  /*8140*/  BRA `(.L_x_232) ;  /* 0xfffffff400687947 */ /* 0x000fea000383ffff */
.L_x_204:
[----:B0-----:R0:W1:Y:S02]  /*8150*/  SYNCS.PHASECHK.TRANS64.TRYWAIT P0, [R8+URZ], R5 ;  /* 0x00000005080075a7 */ /* 0x001064000800017f */
[----:B-1----:R-:W-:Y:S05]  /*8160*/  @!P0 NANOSLEEP.SYNCS 0x989680 ;  /* 0x009896800000895d */ /* 0x002fea0003900000 */
[----:B------:R-:W1:Y:S02]  /*8170*/  @!P0 SYNCS.PHASECHK.TRANS64 P0, [R8+URZ], R5 ;  /* 0x00000005080085a7 */ /* 0x000e64000800007f */
[----:B-1----:R-:W-:Y:S05]  /*8180*/  @!P0 BRA `(.L_x_204) ;  /* 0xfffffffc00f08947 */ /* 0x002fea000383ffff */
[----:B------:R-:W-:Y:S05]  /*8190*/  BRA `(.L_x_233) ;  /* 0xfffffff400787947 */ /* 0x000fea000383ffff */
.L_x_205:
[----:B0-----:R0:W1:Y:S02]  /*81a0*/  SYNCS.PHASECHK.TRANS64.TRYWAIT P0, [R9+URZ], R4 ;  /* 0x00000004090075a7 */ /* 0x001064000800017f */
[----:B-1----:R-:W-:Y:S05]  /*81b0*/  @!P0 NANOSLEEP.SYNCS 0x989680 ;  /* 0x009896800000895d */ /* 0x002fea0003900000 */
[----:B------:R-:W1:Y:S02]  /*81c0*/  @!P0 SYNCS.PHASECHK.TRANS64 P0, [R9+URZ], R4 ;  /* 0x00000004090085a7 */ /* 0x000e64000800007f */
[----:B-1----:R-:W-:Y:S05]  /*81d0*/  @!P0 BRA `(.L_x_205) ;  /* 0xfffffffc00f08947 */ /* 0x002fea000383ffff */
[----:B------:R-:W-:Y:S05]  /*81e0*/  BRA `(.L_x_234) ;  /* 0xfffffff400887947 */ /* 0x000fea000383ffff */
.L_x_206:
[----:B0-----:R0:W1:Y:S02]  /*81f0*/  SYNCS.PHASECHK.TRANS64.TRYWAIT P0, [R8+URZ], R5 ;  /* 0x00000005080075a7 */ /* 0x001064000800017f */
[----:B-1----:R-:W-:Y:S05]  /*8200*/  @!P0 NANOSLEEP.SYNCS 0x989680 ;  /* 0x009896800000895d */ /* 0x002fea0003900000 */
[----:B------:R-:W1:Y:S02]  /*8210*/  @!P0 SYNCS.PHASECHK.TRANS64 P0, [R8+URZ], R5 ;  /* 0x00000005080085a7 */ /* 0x000e64000800007f */
[----:B-1----:R-:W-:Y:S05]  /*8220*/  @!P0 BRA `(.L_x_206) ;  /* 0xfffffffc00f08947 */ /* 0x002fea000383ffff */
[----:B------:R-:W-:Y:S05]  /*8230*/  BRA `(.L_x_235) ;  /* 0xfffffff400987947 */ /* 0x000fea000383ffff */
.L_x_207:
[----:B0-----:R0:W1:Y:S02]  /*8240*/  SYNCS.PHASECHK.TRANS64.TRYWAIT P0, [R9+URZ], R4 ;  /* 0x00000004090075a7 */ /* 0x001064000800017f */
[----:B-1----:R-:W-:Y:S05]  /*8250*/  @!P0 NANOSLEEP.SYNCS 0x989680 ;  /* 0x009896800000895d */ /* 0x002fea0003900000 */
[----:B------:R-:W1:Y:S02]  /*8260*/  @!P0 SYNCS.PHASECHK.TRANS64 P0, [R9+URZ], R4 ;  /* 0x00000004090085a7 */ /* 0x000e64000800007f */
[----:B-1----:R-:W-:Y:S05]  /*8270*/  @!P0 BRA `(.L_x_207) ;  /* 0xfffffffc00f08947 */ /* 0x002fea000383ffff */
[----:B------:R-:W-:Y:S05]  /*8280*/  BRA `(.L_x_236) ;  /* 0xfffffff400a87947 */ /* 0x000fea000383ffff */
.L_x_208:
[----:B0-----:R0:W1:Y:S02]  /*8290*/  SYNCS.PHASECHK.TRANS64.TRYWAIT P0, [R8+URZ], R5 ;  /* 0x00000005080075a7 */ /* 0x001064000800017f */
[----:B-1----:R-:W-:Y:S05]  /*82a0*/  @!P0 NANOSLEEP.SYNCS 0x989680 ;  /* 0x009896800000895d */ /* 0x002fea0003900000 */
[----:B------:R-:W1:Y:S02]  /*82b0*/  @!P0 SYNCS.PHASECHK.TRANS64 P0, [R8+URZ], R5 ;  /* 0x00000005080085a7 */ /* 0x000e64000800007f */
[----:B-1----:R-:W-:Y:S05]  /*82c0*/  @!P0 BRA `(.L_x_208) ;  /* 0xfffffffc00f08947 */ /* 0x002fea000383ffff */
[----:B------:R-:W-:Y:S05]  /*82d0*/  BRA `(.L_x_237) ;  /* 0xfffffff400b87947 */ /* 0x000fea000383ffff */
.L_x_209:
[----:B-1----:R1:W2:Y:S02]  /*82e0*/  SYNCS.PHASECHK.TRANS64.TRYWAIT P0, [R11+URZ], R6 ;  /* 0x000000060b0075a7 */ /* 0x0022a4000800017f */
[----:B--2---:R-:W-:Y:S05]  /*82f0*/  @!P0 NANOSLEEP.SYNCS 0x989680 ;  /* 0x009896800000895d */ /* 0x004fea0003900000 */
[----:B------:R-:W2:Y:S02]  /*8300*/  @!P0 SYNCS.PHASECHK.TRANS64 P0, [R11+URZ], R6 ;  /* 0x000000060b0085a7 */ /* 0x000ea4000800007f */
[----:B--2---:R-:W-:Y:S05]  /*8310*/  @!P0 BRA `(.L_x_209) ;  /* 0xfffffffc00f08947 */ /* 0x004fea000383ffff */
[----:B------:R-:W-:Y:S05]  /*8320*/  BRA `(.L_x_238) ;  /* 0xfffffff400c07947 */ /* 0x000fea000383ffff */
.L_x_239:
[----:B------:R-:W-:-:S00]  /*8330*/  BRA `(.L_x_239) ;  /* 0xfffffffc00fc7947 */ /* 0x000fc0000383ffff */
[----:B------:R-:W-:-:S00]  /*8340*/  NOP ;  /* 0x0000000000007918 */ /* 0x000fc00000000000 */
        /* <DEDUP_REMOVED lines=11> */
.L_x_240:


//--------------------- .nv.global.init           --------------------------
	.section	.nv.global.init,"aw",@progbits
.nv.global.init:
	.type		$str$22,@object
	.size		$str$22,($str$23 - $str$22)
$str$22:
        /*0000*/ 	.byte	0x6b, 0x5f, 0x74, 0x69, 0x6c, 0x65, 0x5f, 0x63, 0x6f, 0x75, 0x6e, 0x74, 0x20, 0x3e, 0x3d, 0x20
        /*0010*/ 	.byte	0x31, 0x00
	.type		$str$23,@object
	.size		$str$23,(__unnamed_1 - $str$23)
$str$23:
        /*0012*/ 	.byte	0x2f, 0x74, 0x6d, 0x70, 0x2f, 0x63, 0x75, 0x74, 0x6c, 0x61, 0x73, 0x73, 0x5f, 0x73, 0x77, 0x65
        /*0022*/ 	.byte	0x65, 0x70, 0x5f, 0x73, 0x72, 0x63, 0x2f, 0x69, 0x6e, 0x63, 0x6c, 0x75, 0x64, 0x65, 0x2f, 0x63
        /*0032*/ 	.byte	0x75, 0x74, 0x6c, 0x61, 0x73, 0x73, 0x2f, 0x67, 0x65, 0x6d, 0x6d, 0x2f, 0x63, 0x6f, 0x6c, 0x6c
        /*0042*/ 	.byte	0x65, 0x63, 0x74, 0x69, 0x76, 0x65, 0x2f, 0x73, 0x6d, 0x39, 0x30, 0x5f, 0x6d, 0x6d, 0x61, 0x5f
        /*0052*/ 	.byte	0x74, 0x6d, 0x61, 0x5f, 0x67, 0x6d, 0x6d, 0x61, 0x5f, 0x73, 0x73, 0x5f, 0x77, 0x61, 0x72, 0x70
        /*0062*/ 	.byte	0x73, 0x70, 0x65, 0x63, 0x69, 0x61, 0x6c, 0x69, 0x7a, 0x65, 0x64, 0x2e, 0x68, 0x70, 0x70, 0x00
	.type		__unnamed_1,@object
	.size		__unnamed_1,(.L_0 - __unnamed_1)
__unnamed_1:
        /*0072*/ 	.byte	0x76, 0x6f, 0x69, 0x64, 0x20, 0x63, 0x75, 0x74, 0x6c, 0x61, 0x73, 0x73, 0x3a, 0x3a, 0x67, 0x65
        /* <DEDUP_REMOVED lines=172> */
        /*0b42*/ 	.byte	0x65, 0x6e, 0x74, 0x69, 0x74, 0x79, 0x5d, 0x00
.L_0:


//--------------------- .nv.shared._ZN7cutlass13device_kernelINS_4gemm6kernel13GemmUniversalIN4cute5tupleIJiiiiEEENS1_10collective13CollectiveMmaINS1_34MainloopSm90TmaGmmaWarpSpecializedILi22ENS5_IJNS4_1CILi1EEENSA_ILi8EEESB_EEENS1_35KernelTmaWarpSpecializedCooperativeEEENS5_IJNSA_ILi256EEENSA_ILi64EEENSA_ILi32EEEEEEaNS5_IJlSB_lEEEaSK_NS4_8TiledMMAINS4_8MMA_AtomIJNS4_4SM904GMMA26MMA_64x64x32_S32S8S8_SS_TNEEEENS4_6LayoutINS5_IJNSA_ILi2EEESB_SB_EEENS5_IJSB_NSA_ILi0EEESU_EEEEENS5_IJNS4_10UnderscoreESX_SX_EEEEENS4_23SM90_TMA_LOAD_MULTICASTENS4_14ComposedLayoutINS4_7SwizzleILi1ELi4ELi3EEENS4_18smem_ptr_flag_bitsILi8EEENSR_INS5_IJSC_SI_EEENS5_IJSI_SB_EEEEEEEvNS4_8identityENS4_13SM90_TMA_LOADES19_vS1A_EENS_8epilogue10collective6detail29Sm90TmaWarpSpecializedAdapterINS1E_15DefaultEpilogueIaSK_SK_NS1D_6thread17LinearCombinationIaLi1EiiLNS1I_9ScaleType4KindE0ELNS_15FloatRoundStyleE2EaEENS1_15EpilogueDefaultEEEEEvvEEEEvNT_6ParamsE --------------------------
	.section	.nv.shared._ZN7cutlass13device_kernelINS_4gemm6kernel13GemmUniversalIN4cute5tupleIJiiiiEEENS1_10collective13CollectiveMmaINS1_34MainloopSm90TmaGmmaWarpSpecializedILi22ENS5_IJNS4_1CILi1EEENSA_ILi8EEESB_EEENS1_35KernelTmaWarpSpecializedCooperativeEEENS5_IJNSA_ILi256EEENSA_ILi64EEENSA_ILi32EEEEEEaNS5_IJlSB_lEEEaSK_NS4_8TiledMMAINS4_8MMA_AtomIJNS4_4SM904GMMA26MMA_64x64x32_S32S8S8_SS_TNEEEENS4_6LayoutINS5_IJNSA_ILi2EEESB_SB_EEENS5_IJSB_NSA_ILi0EEESU_EEEEENS5_IJNS4_10UnderscoreESX_SX_EEEEENS4_23SM90_TMA_LOAD_MULTICASTENS4_14ComposedLayoutINS4_7SwizzleILi1ELi4ELi3EEENS4_18smem_ptr_flag_bitsILi8EEENSR_INS5_IJSC_SI_EEENS5_IJSI_SB_EEEEEEEvNS4_8identityENS4_13SM90_TMA_LOADES19_vS1A_EENS_8epilogue10collective6detail29Sm90TmaWarpSpecializedAdapterINS1E_15DefaultEpilogueIaSK_SK_NS1D_6thread17LinearCombinationIaLi1EiiLNS1I_9ScaleType4KindE0ELNS_15FloatRoundStyleE2EaEENS1_15EpilogueDefaultEEEEEvvEEEEvNT_6ParamsE,"aw",@nobits
	.sectionflags	@""
	.align	16
	.zero		1024


//--------------------- .nv.shared.reserved.0     --------------------------
	.section	.nv.shared.reserved.0,"aw",@nobits
	.weak		__nv_reservedSMEM_offset_0_alias
	.size		__nv_reservedSMEM_offset_0_alias, 0, 0
	.other		__nv_reservedSMEM_offset_0_alias,@"STO_CUDA_RESERVED_SHARED STV_DEFAULT"
__nv_reservedSMEM_offset_0_alias:
	.zero		0


//--------------------- .nv.global                --------------------------
	.section	.nv.global,"aw",@nobits
.nv.global:
	.type		_ZN40_INTERNAL_65828af8_4_k_cu_a322207e_203804cute1_E,@object
	.size		_ZN40_INTERNAL_65828af8_4_k_cu_a322207e_203804cute1_E,(_ZN40_INTERNAL_65828af8_4_k_cu_a322207e_203804cuda3std3__45__cpo6cbeginE - _ZN40_INTERNAL_65828af8_4_k_cu_a322207e_203804cute1_E)
_ZN40_INTERNAL_65828af8_4_k_cu_a322207e_203804cute1_E:
	.zero		1
	.type		_ZN40_INTERNAL_65828af8_4_k_cu_a322207e_203804cuda3std3__45__cpo6cbeginE,@object
	.size		_ZN40_INTERNAL_65828af8_4_k_cu_a322207e_203804cuda3std3__45__cpo6cbeginE,(_ZN40_INTERNAL_65828af8_4_k_cu_a322207e_203804cuda3std3__48in_placeE - _ZN40_INTERNAL_65828af8_4_k_cu_a322207e_203804cuda3std3__45__cpo6cbeginE)
_ZN40_INTERNAL_65828af8_4_k_cu_a322207e_203804cuda3std3__45__cpo6cbeginE:
	.zero		1
	.type		_ZN40_INTERNAL_65828af8_4_k_cu_a322207e_203804cuda3std3__48in_placeE,@object
	.size		_ZN40_INTERNAL_65828af8_4_k_cu_a322207e_203804cuda3std3__48in_placeE,(_ZN40_INTERNAL_65828af8_4_k_cu_a322207e_203804cuda3std6ranges3__45__cpo9iter_moveE - _ZN40_INTERNAL_65828af8_4_k_cu_a322207e_203804cuda3std3__48in_placeE)
_ZN40_INTERNAL_65828af8_4_k_cu_a322207e_203804cuda3std3__48in_placeE:
	.zero		1
	.type		_ZN40_INTERNAL_65828af8_4_k_cu_a322207e_203804cuda3std6ranges3__45__cpo9iter_moveE,@object
	.size		_ZN40_INTERNAL_65828af8_4_k_cu_a322207e_203804cuda3std6ranges3__45__cpo9iter_moveE,(_ZN40_INTERNAL_65828af8_4_k_cu_a322207e_203804cuda3std3__45__cpo5beginE - _ZN40_INTERNAL_65828af8_4_k_cu_a322207e_203804cuda3std6ranges3__45__cpo9iter_moveE)
_ZN40_INTERNAL_65828af8_4_k_cu_a322207e_203804cuda3std6ranges3__45__cpo9iter_moveE:
	.zero		1
	.type		_ZN40_INTERNAL_65828af8_4_k_cu_a322207e_203804cuda3std3__45__cpo5beginE,@object
	.size		_ZN40_INTERNAL_65828af8_4_k_cu_a322207e_203804cuda3std3__45__cpo5beginE,(_ZN40_INTERNAL_65828af8_4_k_cu_a322207e_203804cuda3std3__442_GLOBAL__N__65828af8_4_k_cu_a322207e_203806ignoreE - _ZN40_INTERNAL_65828af8_4_k_cu_a322207e_203804cuda3std3__45__cpo5beginE)
_ZN40_INTERNAL_65828af8_4_k_cu_a322207e_203804cuda3std3__45__cpo5beginE:
	.zero		1
	.type		_ZN40_INTERNAL_65828af8_4_k_cu_a322207e_203804cuda3std3__442_GLOBAL__N__65828af8_4_k_cu_a322207e_203806ignoreE,@object
	.size		_ZN40_INTERNAL_65828af8_4_k_cu_a322207e_203804cuda3std3__442_GLOBAL__N__65828af8_4_k_cu_a322207e_203806ignoreE,(_ZN40_INTERNAL_65828af8_4_k_cu_a322207e_203804cute7productE - _ZN40_INTERNAL_65828af8_4_k_cu_a322207e_203804cuda3std3__442_GLOBAL__N__65828af8_4_k_cu_a322207e_203806ignoreE)
_ZN40_INTERNAL_65828af8_4_k_cu_a322207e_203804cuda3std3__442_GLOBAL__N__65828af8_4_k_cu_a322207e_203806ignoreE:
	.zero		1
	.type		_ZN40_INTERNAL_65828af8_4_k_cu_a322207e_203804cute7productE,@object
	.size		_ZN40_INTERNAL_65828af8_4_k_cu_a322207e_203804cute7productE,(_ZN40_INTERNAL_65828af8_4_k_cu_a322207e_203804cuda3std3__45__cpo3endE - _ZN40_INTERNAL_65828af8_4_k_cu_a322207e_203804cute7productE)
_ZN40_INTERNAL_65828af8_4_k_cu_a322207e_203804cute7productE:
	.zero		1
	.type		_ZN40_INTERNAL_65828af8_4_k_cu_a322207e_203804cuda3std3__45__cpo3endE,@object
	.size		_ZN40_INTERNAL_65828af8_4_k_cu_a322207e_203804cuda3std3__45__cpo3endE,(_ZN40_INTERNAL_65828af8_4_k_cu_a322207e_203804cuda3std3__419piecewise_constructE - _ZN40_INTERNAL_65828af8_4_k_cu_a322207e_203804cuda3std3__45__cpo3endE)
_ZN40_INTERNAL_65828af8_4_k_cu_a322207e_203804cuda3std3__45__cpo3endE:
	.zero		1
	.type		_ZN40_INTERNAL_65828af8_4_k_cu_a322207e_203804cuda3std3__419piecewise_constructE,@object
	.size		_ZN40_INTERNAL_65828af8_4_k_cu_a322207e_203804cuda3std3__419piecewise_constructE,(_ZN40_INTERNAL_65828af8_4_k_cu_a322207e_203804cuda3std3__45__cpo4cendE - _ZN40_INTERNAL_65828af8_4_k_cu_a322207e_203804cuda3std3__419piecewise_constructE)
_ZN40_INTERNAL_65828af8_4_k_cu_a322207e_203804cuda3std3__419piecewise_constructE:
	.zero		1
	.type		_ZN40_INTERNAL_65828af8_4_k_cu_a322207e_203804cuda3std3__45__cpo4cendE,@object
	.size		_ZN40_INTERNAL_65828af8_4_k_cu_a322207e_203804cuda3std3__45__cpo4cendE,(_ZN40_INTERNAL_65828af8_4_k_cu_a322207e_203804cuda3std6ranges3__45__cpo4swapE - _ZN40_INTERNAL_65828af8_4_k_cu_a322207e_203804cuda3std3__45__cpo4cendE)
_ZN40_INTERNAL_65828af8_4_k_cu_a322207e_203804cuda3std3__45__cpo4cendE:
	.zero		1
	.type		_ZN40_INTERNAL_65828af8_4_k_cu_a322207e_203804cuda3std6ranges3__45__cpo4swapE,@object
	.size		_ZN40_INTERNAL_65828af8_4_k_cu_a322207e_203804cuda3std6ranges3__45__cpo4swapE,(.L_8 - _ZN40_INTERNAL_65828af8_4_k_cu_a322207e_203804cuda3std6ranges3__45__cpo4swapE)
_ZN40_INTERNAL_65828af8_4_k_cu_a322207e_203804cuda3std6ranges3__45__cpo4swapE:
	.zero		1
.L_8:


//--------------------- .nv.constant0._ZN7cutlass13device_kernelINS_4gemm6kernel13GemmUniversalIN4cute5tupleIJiiiiEEENS1_10collective13CollectiveMmaINS1_34MainloopSm90TmaGmmaWarpSpecializedILi22ENS5_IJNS4_1CILi1EEENSA_ILi8EEESB_EEENS1_35KernelTmaWarpSpecializedCooperativeEEENS5_IJNSA_ILi256EEENSA_ILi64EEENSA_ILi32EEEEEEaNS5_IJlSB_lEEEaSK_NS4_8TiledMMAINS4_8MMA_AtomIJNS4_4SM904GMMA26MMA_64x64x32_S32S8S8_SS_TNEEEENS4_6LayoutINS5_IJNSA_ILi2EEESB_SB_EEENS5_IJSB_NSA_ILi0EEESU_EEEEENS5_IJNS4_10UnderscoreESX_SX_EEEEENS4_23SM90_TMA_LOAD_MULTICASTENS4_14ComposedLayoutINS4_7SwizzleILi1ELi4ELi3EEENS4_18smem_ptr_flag_bitsILi8EEENSR_INS5_IJSC_SI_EEENS5_IJSI_SB_EEEEEEEvNS4_8identityENS4_13SM90_TMA_LOADES19_vS1A_EENS_8epilogue10collective6detail29Sm90TmaWarpSpecializedAdapterINS1E_15DefaultEpilogueIaSK_SK_NS1D_6thread17LinearCombinationIaLi1EiiLNS1I_9ScaleType4KindE0ELNS_15FloatRoundStyleE2EaEENS1_15EpilogueDefaultEEEEEvvEEEEvNT_6ParamsE --------------------------
	.section	.nv.constant0._ZN7cutlass13device_kernelINS_4gemm6kernel13GemmUniversalIN4cute5tupleIJiiiiEEENS1_10collective13CollectiveMmaINS1_34MainloopSm90TmaGmmaWarpSpecializedILi22ENS5_IJNS4_1CILi1EEENSA_ILi8EEESB_EEENS1_35KernelTmaWarpSpecializedCooperativeEEENS5_IJNSA_ILi256EEENSA_ILi64EEENSA_ILi32EEEEEEaNS5_IJlSB_lEEEaSK_NS4_8TiledMMAINS4_8MMA_AtomIJNS4_4SM904GMMA26MMA_64x64x32_S32S8S8_SS_TNEEEENS4_6LayoutINS5_IJNSA_ILi2EEESB_SB_EEENS5_IJSB_NSA_ILi0EEESU_EEEEENS5_IJNS4_10UnderscoreESX_SX_EEEEENS4_23SM90_TMA_LOAD_MULTICASTENS4_14ComposedLayoutINS4_7SwizzleILi1ELi4ELi3EEENS4_18smem_ptr_flag_bitsILi8EEENSR_INS5_IJSC_SI_EEENS5_IJSI_SB_EEEEEEEvNS4_8identityENS4_13SM90_TMA_LOADES19_vS1A_EENS_8epilogue10collective6detail29Sm90TmaWarpSpecializedAdapterINS1E_15DefaultEpilogueIaSK_SK_NS1D_6thread17LinearCombinationIaLi1EiiLNS1I_9ScaleType4KindE0ELNS_15FloatRoundStyleE2EaEENS1_15EpilogueDefaultEEEEEvvEEEEvNT_6ParamsE,"a",@progbits
	.sectionflags	@""
	.align	4
.nv.constant0._ZN7cutlass13device_kernelINS_4gemm6kernel13GemmUniversalIN4cute5tupleIJiiiiEEENS1_10collective13CollectiveMmaINS1_34MainloopSm90TmaGmmaWarpSpecializedILi22ENS5_IJNS4_1CILi1EEENSA_ILi8EEESB_EEENS1_35KernelTmaWarpSpecializedCooperativeEEENS5_IJNSA_ILi256EEENSA_ILi64EEENSA_ILi32EEEEEEaNS5_IJlSB_lEEEaSK_NS4_8TiledMMAINS4_8MMA_AtomIJNS4_4SM904GMMA26MMA_64x64x32_S32S8S8_SS_TNEEEENS4_6LayoutINS5_IJNSA_ILi2EEESB_SB_EEENS5_IJSB_NSA_ILi0EEESU_EEEEENS5_IJNS4_10UnderscoreESX_SX_EEEEENS4_23SM90_TMA_LOAD_MULTICASTENS4_14ComposedLayoutINS4_7SwizzleILi1ELi4ELi3EEENS4_18smem_ptr_flag_bitsILi8EEENSR_INS5_IJSC_SI_EEENS5_IJSI_SB_EEEEEEEvNS4_8identityENS4_13SM90_TMA_LOADES19_vS1A_EENS_8epilogue10collective6detail29Sm90TmaWarpSpecializedAdapterINS1E_15DefaultEpilogueIaSK_SK_NS1D_6thread17LinearCombinationIaLi1EiiLNS1I_9ScaleType4KindE0ELNS_15FloatRoundStyleE2EaEENS1_15EpilogueDefaultEEEEEvvEEEEvNT_6ParamsE:
	.zero		1664


//--------------------- SYMBOLS --------------------------

	.type		.nv.reservedSmem.offset0,@object
	.size		.nv.reservedSmem.offset0,0x4
	.type		__assertfail,@function
